//
// Generated by NVIDIA NVVM Compiler
//
// Compiler Build ID: CL-36424714
// Cuda compilation tools, release 13.0, V13.0.88
// Based on NVVM 20.0.0
//

.version 9.0
.target sm_100
.address_size 64

	// .globl	_Z15prmt_b32_kernelPjj

.visible .entry _Z15prmt_b32_kernelPjj(
	.param .u64 .ptr .align 1 _Z15prmt_b32_kernelPjj_param_0,
	.param .u32 _Z15prmt_b32_kernelPjj_param_1
)
{
	.reg .b32 	%r<3>;
	.reg .b64 	%rd<3>;

	ld.param.u64 	%rd1, [_Z15prmt_b32_kernelPjj_param_0];
	ld.param.u32 	%r2, [_Z15prmt_b32_kernelPjj_param_1];
	cvta.to.global.u64 	%rd2, %rd1;
	// begin inline asm
	prmt.b32 %r1, %r2, 0, 12816;

	// end inline asm
	st.global.u32 	[%rd2], %r1;
	st.global.u32 	[%rd2+4], %r2;
	ret;

}
	// .globl	_Z21prmt_b32_f4e_kernel_0Pjj
.visible .entry _Z21prmt_b32_f4e_kernel_0Pjj(
	.param .u64 .ptr .align 1 _Z21prmt_b32_f4e_kernel_0Pjj_param_0,
	.param .u32 _Z21prmt_b32_f4e_kernel_0Pjj_param_1
)
{
	.reg .b32 	%r<3>;
	.reg .b64 	%rd<3>;

	ld.param.u64 	%rd1, [_Z21prmt_b32_f4e_kernel_0Pjj_param_0];
	ld.param.u32 	%r2, [_Z21prmt_b32_f4e_kernel_0Pjj_param_1];
	cvta.to.global.u64 	%rd2, %rd1;
	// begin inline asm
	prmt.b32.f4e %r1, %r2, 1684300900, 0;

	// end inline asm
	st.global.u32 	[%rd2], %r1;
	st.global.u32 	[%rd2+4], %r2;
	ret;

}
	// .globl	_Z21prmt_b32_f4e_kernel_1Pjj
.visible .entry _Z21prmt_b32_f4e_kernel_1Pjj(
	.param .u64 .ptr .align 1 _Z21prmt_b32_f4e_kernel_1Pjj_param_0,
	.param .u32 _Z21prmt_b32_f4e_kernel_1Pjj_param_1
)
{
	.reg .b32 	%r<5>;
	.reg .b64 	%rd<3>;

	ld.param.u64 	%rd1, [_Z21prmt_b32_f4e_kernel_1Pjj_param_0];
	ld.param.u32 	%r2, [_Z21prmt_b32_f4e_kernel_1Pjj_param_1];
	cvta.to.global.u64 	%rd2, %rd1;
	// begin inline asm
	prmt.b32.f4e %r1, %r2, 1684300900, 1;

	// end inline asm
	shr.u32 	%r3, %r2, 8;
	or.b32  	%r4, %r3, 1677721600;
	st.global.u32 	[%rd2], %r1;
	st.global.u32 	[%rd2+4], %r4;
	ret;

}
	// .globl	_Z21prmt_b32_f4e_kernel_2Pjj
.visible .entry _Z21prmt_b32_f4e_kernel_2Pjj(
	.param .u64 .ptr .align 1 _Z21prmt_b32_f4e_kernel_2Pjj_param_0,
	.param .u32 _Z21prmt_b32_f4e_kernel_2Pjj_param_1
)
{
	.reg .b32 	%r<5>;
	.reg .b64 	%rd<3>;

	ld.param.u64 	%rd1, [_Z21prmt_b32_f4e_kernel_2Pjj_param_0];
	ld.param.u32 	%r2, [_Z21prmt_b32_f4e_kernel_2Pjj_param_1];
	cvta.to.global.u64 	%rd2, %rd1;
	// begin inline asm
	prmt.b32.f4e %r1, %r2, 1684300900, 2;

	// end inline asm
	shr.u32 	%r3, %r2, 16;
	or.b32  	%r4, %r3, 1684275200;
	st.global.u32 	[%rd2], %r1;
	st.global.u32 	[%rd2+4], %r4;
	ret;

}
	// .globl	_Z21prmt_b32_f4e_kernel_3Pjj
.visible .entry _Z21prmt_b32_f4e_kernel_3Pjj(
	.param .u64 .ptr .align 1 _Z21prmt_b32_f4e_kernel_3Pjj_param_0,
	.param .u32 _Z21prmt_b32_f4e_kernel_3Pjj_param_1
)
{
	.reg .b32 	%r<5>;
	.reg .b64 	%rd<3>;

	ld.param.u64 	%rd1, [_Z21prmt_b32_f4e_kernel_3Pjj_param_0];
	ld.param.u32 	%r2, [_Z21prmt_b32_f4e_kernel_3Pjj_param_1];
	cvta.to.global.u64 	%rd2, %rd1;
	// begin inline asm
	prmt.b32.f4e %r1, %r2, 1684300900, 3;

	// end inline asm
	shr.u32 	%r3, %r2, 24;
	or.b32  	%r4, %r3, 1684300800;
	st.global.u32 	[%rd2], %r1;
	st.global.u32 	[%rd2+4], %r4;
	ret;

}
	// .globl	_Z21prmt_b32_b4e_kernel_0Pjj
.visible .entry _Z21prmt_b32_b4e_kernel_0Pjj(
	.param .u64 .ptr .align 1 _Z21prmt_b32_b4e_kernel_0Pjj_param_0,
	.param .u32 _Z21prmt_b32_b4e_kernel_0Pjj_param_1
)
{
	.reg .b32 	%r<5>;
	.reg .b64 	%rd<3>;

	ld.param.u64 	%rd1, [_Z21prmt_b32_b4e_kernel_0Pjj_param_0];
	ld.param.u32 	%r2, [_Z21prmt_b32_b4e_kernel_0Pjj_param_1];
	cvta.to.global.u64 	%rd2, %rd1;
	// begin inline asm
	prmt.b32.b4e %r1, %r2, 1684300900, 0;

	// end inline asm
	and.b32  	%r3, %r2, 255;
	or.b32  	%r4, %r3, 1684300800;
	st.global.u32 	[%rd2], %r1;
	st.global.u32 	[%rd2+4], %r4;
	ret;

}
	// .globl	_Z21prmt_b32_b4e_kernel_1Pjj
.visible .entry _Z21prmt_b32_b4e_kernel_1Pjj(
	.param .u64 .ptr .align 1 _Z21prmt_b32_b4e_kernel_1Pjj_param_0,
	.param .u32 _Z21prmt_b32_b4e_kernel_1Pjj_param_1
)
{
	.reg .b16 	%rs<5>;
	.reg .b32 	%r<5>;
	.reg .b64 	%rd<3>;

	ld.param.u64 	%rd1, [_Z21prmt_b32_b4e_kernel_1Pjj_param_0];
	ld.param.u32 	%r2, [_Z21prmt_b32_b4e_kernel_1Pjj_param_1];
	cvta.to.global.u64 	%rd2, %rd1;
	// begin inline asm
	prmt.b32.b4e %r1, %r2, 1684300900, 1;

	// end inline asm
	cvt.u16.u32 	%rs1, %r2;
	shr.u16 	%rs2, %rs1, 8;
	shl.b16 	%rs3, %rs1, 8;
	or.b16  	%rs4, %rs3, %rs2;
	cvt.u32.u16 	%r3, %rs4;
	or.b32  	%r4, %r3, 1684275200;
	st.global.u32 	[%rd2], %r1;
	st.global.u32 	[%rd2+4], %r4;
	ret;

}
	// .globl	_Z21prmt_b32_b4e_kernel_2Pjj
.visible .entry _Z21prmt_b32_b4e_kernel_2Pjj(
	.param .u64 .ptr .align 1 _Z21prmt_b32_b4e_kernel_2Pjj_param_0,
	.param .u32 _Z21prmt_b32_b4e_kernel_2Pjj_param_1
)
{
	.reg .b32 	%r<11>;
	.reg .b64 	%rd<3>;

	ld.param.u64 	%rd1, [_Z21prmt_b32_b4e_kernel_2Pjj_param_0];
	ld.param.u32 	%r2, [_Z21prmt_b32_b4e_kernel_2Pjj_param_1];
	cvta.to.global.u64 	%rd2, %rd1;
	// begin inline asm
	prmt.b32.b4e %r1, %r2, 1684300900, 2;

	// end inline asm
	shr.u32 	%r3, %r2, 16;
	and.b32  	%r4, %r3, 255;
	and.b32  	%r5, %r2, 65280;
	shl.b32 	%r6, %r2, 16;
	and.b32  	%r7, %r6, 16711680;
	or.b32  	%r8, %r5, %r4;
	or.b32  	%r9, %r8, %r7;
	or.b32  	%r10, %r9, 1677721600;
	st.global.u32 	[%rd2], %r1;
	st.global.u32 	[%rd2+4], %r10;
	ret;

}
	// .globl	_Z21prmt_b32_b4e_kernel_3Pjj
.visible .entry _Z21prmt_b32_b4e_kernel_3Pjj(
	.param .u64 .ptr .align 1 _Z21prmt_b32_b4e_kernel_3Pjj_param_0,
	.param .u32 _Z21prmt_b32_b4e_kernel_3Pjj_param_1
)
{
	.reg .b32 	%r<4>;
	.reg .b64 	%rd<3>;

	ld.param.u64 	%rd1, [_Z21prmt_b32_b4e_kernel_3Pjj_param_0];
	ld.param.u32 	%r2, [_Z21prmt_b32_b4e_kernel_3Pjj_param_1];
	cvta.to.global.u64 	%rd2, %rd1;
	// begin inline asm
	prmt.b32.b4e %r1, %r2, 1684300900, 3;

	// end inline asm
	prmt.b32 	%r3, %r2, 0, 291;
	st.global.u32 	[%rd2], %r1;
	st.global.u32 	[%rd2+4], %r3;
	ret;

}
	// .globl	_Z21prmt_b32_rc8_kernel_0Pjj
.visible .entry _Z21prmt_b32_rc8_kernel_0Pjj(
	.param .u64 .ptr .align 1 _Z21prmt_b32_rc8_kernel_0Pjj_param_0,
	.param .u32 _Z21prmt_b32_rc8_kernel_0Pjj_param_1
)
{
	.reg .b32 	%r<12>;
	.reg .b64 	%rd<3>;

	ld.param.u64 	%rd1, [_Z21prmt_b32_rc8_kernel_0Pjj_param_0];
	ld.param.u32 	%r2, [_Z21prmt_b32_rc8_kernel_0Pjj_param_1];
	cvta.to.global.u64 	%rd2, %rd1;
	// begin inline asm
	prmt.b32.rc8 %r1, %r2, 1684300900, 0;

	// end inline asm
	and.b32  	%r3, %r2, 255;
	shl.b32 	%r4, %r2, 8;
	and.b32  	%r5, %r4, 65280;
	shl.b32 	%r6, %r2, 16;
	and.b32  	%r7, %r6, 16711680;
	shl.b32 	%r8, %r2, 24;
	or.b32  	%r9, %r8, %r3;
	or.b32  	%r10, %r9, %r5;
	or.b32  	%r11, %r10, %r7;
	st.global.u32 	[%rd2], %r1;
	st.global.u32 	[%rd2+4], %r11;
	ret;

}
	// .globl	_Z21prmt_b32_rc8_kernel_1Pjj
.visible .entry _Z21prmt_b32_rc8_kernel_1Pjj(
	.param .u64 .ptr .align 1 _Z21prmt_b32_rc8_kernel_1Pjj_param_0,
	.param .u32 _Z21prmt_b32_rc8_kernel_1Pjj_param_1
)
{
	.reg .b32 	%r<13>;
	.reg .b64 	%rd<3>;

	ld.param.u64 	%rd1, [_Z21prmt_b32_rc8_kernel_1Pjj_param_0];
	ld.param.u32 	%r2, [_Z21prmt_b32_rc8_kernel_1Pjj_param_1];
	cvta.to.global.u64 	%rd2, %rd1;
	// begin inline asm
	prmt.b32.rc8 %r1, %r2, 1684300900, 1;

	// end inline asm
	shr.u32 	%r3, %r2, 8;
	and.b32  	%r4, %r3, 255;
	and.b32  	%r5, %r2, 65280;
	or.b32  	%r6, %r4, %r5;
	shl.b32 	%r7, %r2, 8;
	and.b32  	%r8, %r7, 16711680;
	or.b32  	%r9, %r6, %r8;
	shl.b32 	%r10, %r2, 16;
	and.b32  	%r11, %r10, -16777216;
	or.b32  	%r12, %r9, %r11;
	st.global.u32 	[%rd2], %r1;
	st.global.u32 	[%rd2+4], %r12;
	ret;

}
	// .globl	_Z21prmt_b32_rc8_kernel_2Pjj
.visible .entry _Z21prmt_b32_rc8_kernel_2Pjj(
	.param .u64 .ptr .align 1 _Z21prmt_b32_rc8_kernel_2Pjj_param_0,
	.param .u32 _Z21prmt_b32_rc8_kernel_2Pjj_param_1
)
{
	.reg .b32 	%r<13>;
	.reg .b64 	%rd<3>;

	ld.param.u64 	%rd1, [_Z21prmt_b32_rc8_kernel_2Pjj_param_0];
	ld.param.u32 	%r2, [_Z21prmt_b32_rc8_kernel_2Pjj_param_1];
	cvta.to.global.u64 	%rd2, %rd1;
	// begin inline asm
	prmt.b32.rc8 %r1, %r2, 1684300900, 2;

	// end inline asm
	shr.u32 	%r3, %r2, 16;
	and.b32  	%r4, %r3, 255;
	shr.u32 	%r5, %r2, 8;
	and.b32  	%r6, %r5, 65280;
	and.b32  	%r7, %r2, 16711680;
	shl.b32 	%r8, %r2, 8;
	and.b32  	%r9, %r8, -16777216;
	or.b32  	%r10, %r6, %r7;
	or.b32  	%r11, %r10, %r4;
	or.b32  	%r12, %r11, %r9;
	st.global.u32 	[%rd2], %r1;
	st.global.u32 	[%rd2+4], %r12;
	ret;

}
	// .globl	_Z21prmt_b32_rc8_kernel_3Pjj
.visible .entry _Z21prmt_b32_rc8_kernel_3Pjj(
	.param .u64 .ptr .align 1 _Z21prmt_b32_rc8_kernel_3Pjj_param_0,
	.param .u32 _Z21prmt_b32_rc8_kernel_3Pjj_param_1
)
{
	.reg .b32 	%r<12>;
	.reg .b64 	%rd<3>;

	ld.param.u64 	%rd1, [_Z21prmt_b32_rc8_kernel_3Pjj_param_0];
	ld.param.u32 	%r2, [_Z21prmt_b32_rc8_kernel_3Pjj_param_1];
	cvta.to.global.u64 	%rd2, %rd1;
	// begin inline asm
	prmt.b32.rc8 %r1, %r2, 1684300900, 3;

	// end inline asm
	shr.u32 	%r3, %r2, 24;
	shr.u32 	%r4, %r2, 16;
	and.b32  	%r5, %r4, 65280;
	shr.u32 	%r6, %r2, 8;
	and.b32  	%r7, %r6, 16711680;
	and.b32  	%r8, %r2, -16777216;
	or.b32  	%r9, %r8, %r3;
	or.b32  	%r10, %r9, %r5;
	or.b32  	%r11, %r10, %r7;
	st.global.u32 	[%rd2], %r1;
	st.global.u32 	[%rd2+4], %r11;
	ret;

}
	// .globl	_Z21prmt_b32_ecl_kernel_0Pjj
.visible .entry _Z21prmt_b32_ecl_kernel_0Pjj(
	.param .u64 .ptr .align 1 _Z21prmt_b32_ecl_kernel_0Pjj_param_0,
	.param .u32 _Z21prmt_b32_ecl_kernel_0Pjj_param_1
)
{
	.reg .b32 	%r<3>;
	.reg .b64 	%rd<3>;

	ld.param.u64 	%rd1, [_Z21prmt_b32_ecl_kernel_0Pjj_param_0];
	ld.param.u32 	%r2, [_Z21prmt_b32_ecl_kernel_0Pjj_param_1];
	cvta.to.global.u64 	%rd2, %rd1;
	// begin inline asm
	prmt.b32.ecl  %r1, %r2, 1684300900, 0;

	// end inline asm
	st.global.u32 	[%rd2], %r1;
	st.global.u32 	[%rd2+4], %r2;
	ret;

}
	// .globl	_Z21prmt_b32_ecl_kernel_1Pjj
.visible .entry _Z21prmt_b32_ecl_kernel_1Pjj(
	.param .u64 .ptr .align 1 _Z21prmt_b32_ecl_kernel_1Pjj_param_0,
	.param .u32 _Z21prmt_b32_ecl_kernel_1Pjj_param_1
)
{
	.reg .b32 	%r<7>;
	.reg .b64 	%rd<3>;

	ld.param.u64 	%rd1, [_Z21prmt_b32_ecl_kernel_1Pjj_param_0];
	ld.param.u32 	%r2, [_Z21prmt_b32_ecl_kernel_1Pjj_param_1];
	cvta.to.global.u64 	%rd2, %rd1;
	// begin inline asm
	prmt.b32.ecl  %r1, %r2, 1684300900, 1;

	// end inline asm
	shr.u32 	%r3, %r2, 8;
	and.b32  	%r4, %r3, 255;
	and.b32  	%r5, %r2, -256;
	or.b32  	%r6, %r4, %r5;
	st.global.u32 	[%rd2], %r1;
	st.global.u32 	[%rd2+4], %r6;
	ret;

}
	// .globl	_Z21prmt_b32_ecl_kernel_2Pjj
.visible .entry _Z21prmt_b32_ecl_kernel_2Pjj(
	.param .u64 .ptr .align 1 _Z21prmt_b32_ecl_kernel_2Pjj_param_0,
	.param .u32 _Z21prmt_b32_ecl_kernel_2Pjj_param_1
)
{
	.reg .b32 	%r<10>;
	.reg .b64 	%rd<3>;

	ld.param.u64 	%rd1, [_Z21prmt_b32_ecl_kernel_2Pjj_param_0];
	ld.param.u32 	%r2, [_Z21prmt_b32_ecl_kernel_2Pjj_param_1];
	cvta.to.global.u64 	%rd2, %rd1;
	// begin inline asm
	prmt.b32.ecl  %r1, %r2, 1684300900, 2;

	// end inline asm
	shr.u32 	%r3, %r2, 16;
	and.b32  	%r4, %r3, 255;
	shr.u32 	%r5, %r2, 8;
	and.b32  	%r6, %r5, 65280;
	and.b32  	%r7, %r2, -65536;
	or.b32  	%r8, %r6, %r7;
	or.b32  	%r9, %r8, %r4;
	st.global.u32 	[%rd2], %r1;
	st.global.u32 	[%rd2+4], %r9;
	ret;

}
	// .globl	_Z21prmt_b32_ecl_kernel_3Pjj
.visible .entry _Z21prmt_b32_ecl_kernel_3Pjj(
	.param .u64 .ptr .align 1 _Z21prmt_b32_ecl_kernel_3Pjj_param_0,
	.param .u32 _Z21prmt_b32_ecl_kernel_3Pjj_param_1
)
{
	.reg .b32 	%r<12>;
	.reg .b64 	%rd<3>;

	ld.param.u64 	%rd1, [_Z21prmt_b32_ecl_kernel_3Pjj_param_0];
	ld.param.u32 	%r2, [_Z21prmt_b32_ecl_kernel_3Pjj_param_1];
	cvta.to.global.u64 	%rd2, %rd1;
	// begin inline asm
	prmt.b32.ecl  %r1, %r2, 1684300900, 3;

	// end inline asm
	shr.u32 	%r3, %r2, 24;
	shr.u32 	%r4, %r2, 16;
	and.b32  	%r5, %r4, 65280;
	shr.u32 	%r6, %r2, 8;
	and.b32  	%r7, %r6, 16711680;
	and.b32  	%r8, %r2, -16777216;
	or.b32  	%r9, %r8, %r3;
	or.b32  	%r10, %r9, %r5;
	or.b32  	%r11, %r10, %r7;
	st.global.u32 	[%rd2], %r1;
	st.global.u32 	[%rd2+4], %r11;
	ret;

}
	// .globl	_Z21prmt_b32_ecr_kernel_0Pjj
.visible .entry _Z21prmt_b32_ecr_kernel_0Pjj(
	.param .u64 .ptr .align 1 _Z21prmt_b32_ecr_kernel_0Pjj_param_0,
	.param .u32 _Z21prmt_b32_ecr_kernel_0Pjj_param_1
)
{
	.reg .b32 	%r<12>;
	.reg .b64 	%rd<3>;

	ld.param.u64 	%rd1, [_Z21prmt_b32_ecr_kernel_0Pjj_param_0];
	ld.param.u32 	%r2, [_Z21prmt_b32_ecr_kernel_0Pjj_param_1];
	cvta.to.global.u64 	%rd2, %rd1;
	// begin inline asm
	prmt.b32.ecr %r1, %r2, 1684300900, 0;

	// end inline asm
	and.b32  	%r3, %r2, 255;
	shl.b32 	%r4, %r2, 8;
	and.b32  	%r5, %r4, 65280;
	shl.b32 	%r6, %r2, 16;
	and.b32  	%r7, %r6, 16711680;
	shl.b32 	%r8, %r2, 24;
	or.b32  	%r9, %r8, %r3;
	or.b32  	%r10, %r9, %r5;
	or.b32  	%r11, %r10, %r7;
	st.global.u32 	[%rd2], %r1;
	st.global.u32 	[%rd2+4], %r11;
	ret;

}
	// .globl	_Z21prmt_b32_ecr_kernel_1Pjj
.visible .entry _Z21prmt_b32_ecr_kernel_1Pjj(
	.param .u64 .ptr .align 1 _Z21prmt_b32_ecr_kernel_1Pjj_param_0,
	.param .u32 _Z21prmt_b32_ecr_kernel_1Pjj_param_1
)
{
	.reg .b32 	%r<10>;
	.reg .b64 	%rd<3>;

	ld.param.u64 	%rd1, [_Z21prmt_b32_ecr_kernel_1Pjj_param_0];
	ld.param.u32 	%r2, [_Z21prmt_b32_ecr_kernel_1Pjj_param_1];
	cvta.to.global.u64 	%rd2, %rd1;
	// begin inline asm
	prmt.b32.ecr %r1, %r2, 1684300900, 1;

	// end inline asm
	and.b32  	%r3, %r2, 65535;
	shl.b32 	%r4, %r2, 8;
	and.b32  	%r5, %r4, 16711680;
	or.b32  	%r6, %r5, %r3;
	shl.b32 	%r7, %r2, 16;
	and.b32  	%r8, %r7, -16777216;
	or.b32  	%r9, %r6, %r8;
	st.global.u32 	[%rd2], %r1;
	st.global.u32 	[%rd2+4], %r9;
	ret;

}
	// .globl	_Z21prmt_b32_ecr_kernel_2Pjj
.visible .entry _Z21prmt_b32_ecr_kernel_2Pjj(
	.param .u64 .ptr .align 1 _Z21prmt_b32_ecr_kernel_2Pjj_param_0,
	.param .u32 _Z21prmt_b32_ecr_kernel_2Pjj_param_1
)
{
	.reg .b32 	%r<7>;
	.reg .b64 	%rd<3>;

	ld.param.u64 	%rd1, [_Z21prmt_b32_ecr_kernel_2Pjj_param_0];
	ld.param.u32 	%r2, [_Z21prmt_b32_ecr_kernel_2Pjj_param_1];
	cvta.to.global.u64 	%rd2, %rd1;
	// begin inline asm
	prmt.b32.ecr %r1, %r2, 1684300900, 2;

	// end inline asm
	and.b32  	%r3, %r2, 16777215;
	shl.b32 	%r4, %r2, 8;
	and.b32  	%r5, %r4, -16777216;
	or.b32  	%r6, %r5, %r3;
	st.global.u32 	[%rd2], %r1;
	st.global.u32 	[%rd2+4], %r6;
	ret;

}
	// .globl	_Z21prmt_b32_ecr_kernel_3Pjj
.visible .entry _Z21prmt_b32_ecr_kernel_3Pjj(
	.param .u64 .ptr .align 1 _Z21prmt_b32_ecr_kernel_3Pjj_param_0,
	.param .u32 _Z21prmt_b32_ecr_kernel_3Pjj_param_1
)
{
	.reg .b32 	%r<3>;
	.reg .b64 	%rd<3>;

	ld.param.u64 	%rd1, [_Z21prmt_b32_ecr_kernel_3Pjj_param_0];
	ld.param.u32 	%r2, [_Z21prmt_b32_ecr_kernel_3Pjj_param_1];
	cvta.to.global.u64 	%rd2, %rd1;
	// begin inline asm
	prmt.b32.ecr %r1, %r2, 1684300900, 3;

	// end inline asm
	st.global.u32 	[%rd2], %r1;
	st.global.u32 	[%rd2+4], %r2;
	ret;

}
	// .globl	_Z22prmt_b32_rc16_kernel_0Pjj
.visible .entry _Z22prmt_b32_rc16_kernel_0Pjj(
	.param .u64 .ptr .align 1 _Z22prmt_b32_rc16_kernel_0Pjj_param_0,
	.param .u32 _Z22prmt_b32_rc16_kernel_0Pjj_param_1
)
{
	.reg .b32 	%r<6>;
	.reg .b64 	%rd<3>;

	ld.param.u64 	%rd1, [_Z22prmt_b32_rc16_kernel_0Pjj_param_0];
	ld.param.u32 	%r2, [_Z22prmt_b32_rc16_kernel_0Pjj_param_1];
	cvta.to.global.u64 	%rd2, %rd1;
	// begin inline asm
	prmt.b32.rc16 %r1, %r2, 1684300900, 0;

	// end inline asm
	and.b32  	%r3, %r2, 65535;
	shl.b32 	%r4, %r2, 16;
	or.b32  	%r5, %r4, %r3;
	st.global.u32 	[%rd2], %r1;
	st.global.u32 	[%rd2+4], %r5;
	ret;

}
	// .globl	_Z22prmt_b32_rc16_kernel_1Pjj
.visible .entry _Z22prmt_b32_rc16_kernel_1Pjj(
	.param .u64 .ptr .align 1 _Z22prmt_b32_rc16_kernel_1Pjj_param_0,
	.param .u32 _Z22prmt_b32_rc16_kernel_1Pjj_param_1
)
{
	.reg .b32 	%r<6>;
	.reg .b64 	%rd<3>;

	ld.param.u64 	%rd1, [_Z22prmt_b32_rc16_kernel_1Pjj_param_0];
	ld.param.u32 	%r2, [_Z22prmt_b32_rc16_kernel_1Pjj_param_1];
	cvta.to.global.u64 	%rd2, %rd1;
	// begin inline asm
	prmt.b32.rc16 %r1, %r2, 1684300900, 1;

	// end inline asm
	shr.u32 	%r3, %r2, 16;
	and.b32  	%r4, %r2, -65536;
	or.b32  	%r5, %r3, %r4;
	st.global.u32 	[%rd2], %r1;
	st.global.u32 	[%rd2+4], %r5;
	ret;

}
	// .globl	_Z22prmt_b32_rc16_kernel_2Pjj
.visible .entry _Z22prmt_b32_rc16_kernel_2Pjj(
	.param .u64 .ptr .align 1 _Z22prmt_b32_rc16_kernel_2Pjj_param_0,
	.param .u32 _Z22prmt_b32_rc16_kernel_2Pjj_param_1
)
{
	.reg .b32 	%r<6>;
	.reg .b64 	%rd<3>;

	ld.param.u64 	%rd1, [_Z22prmt_b32_rc16_kernel_2Pjj_param_0];
	ld.param.u32 	%r2, [_Z22prmt_b32_rc16_kernel_2Pjj_param_1];
	cvta.to.global.u64 	%rd2, %rd1;
	// begin inline asm
	prmt.b32.rc16 %r1, %r2, 1684300900, 2;

	// end inline asm
	and.b32  	%r3, %r2, 65535;
	shl.b32 	%r4, %r2, 16;
	or.b32  	%r5, %r4, %r3;
	st.global.u32 	[%rd2], %r1;
	st.global.u32 	[%rd2+4], %r5;
	ret;

}
	// .globl	_Z22prmt_b32_rc16_kernel_3Pjj
.visible .entry _Z22prmt_b32_rc16_kernel_3Pjj(
	.param .u64 .ptr .align 1 _Z22prmt_b32_rc16_kernel_3Pjj_param_0,
	.param .u32 _Z22prmt_b32_rc16_kernel_3Pjj_param_1
)
{
	.reg .b32 	%r<6>;
	.reg .b64 	%rd<3>;

	ld.param.u64 	%rd1, [_Z22prmt_b32_rc16_kernel_3Pjj_param_0];
	ld.param.u32 	%r2, [_Z22prmt_b32_rc16_kernel_3Pjj_param_1];
	cvta.to.global.u64 	%rd2, %rd1;
	// begin inline asm
	prmt.b32.rc16 %r1, %r2, 1684300900, 3;

	// end inline asm
	shr.u32 	%r3, %r2, 16;
	and.b32  	%r4, %r2, -65536;
	or.b32  	%r5, %r3, %r4;
	st.global.u32 	[%rd2], %r1;
	st.global.u32 	[%rd2+4], %r5;
	ret;

}


// ===== COMPILED SASS (sm_100) =====

	.target	sm_100

	.elftype	@"ET_EXEC"


//--------------------- .note.nv.tkinfo           --------------------------
	.section	.note.nv.tkinfo,"",@"SHT_NOTE"
	.sectionflags	@"SHF_NOTE_NV_TKINFO"
	.tkinfo
        /*0018*/ 	.word	0x00000002
        /*0030*/ 	.string	""
        /*0030*/ 	.string	"ptxas"
        /*0030*/ 	.string	"Cuda compilation tools, release 13.0, V13.0.88"
        /*0030*/ 	.string	"Build cuda_13.0.r13.0/compiler.36424714_0"
        /*0030*/ 	.string	"-arch sm_100 -m 64 "



//--------------------- .note.nv.cuinfo           --------------------------
	.section	.note.nv.cuinfo,"",@"SHT_NOTE"
	.sectionflags	@"SHF_NOTE_NV_CUINFO"
        /*0018*/ 	.short	0x0002
        /*001a*/ 	.short	0x0064
        /*001c*/ 	.short	0x0082
	.zero		2


//--------------------- .nv.info                  --------------------------
	.section	.nv.info,"",@"SHT_CUDA_INFO"
	.align	4


	//----- nvinfo : EIATTR_REGCOUNT
	.align		4
        /*0000*/ 	.byte	0x04, 0x2f
        /*0002*/ 	.short	(.L_1 - .L_0)
	.align		4
.L_0:
        /*0004*/ 	.word	index@(_Z15prmt_b32_kernelPjj)
        /*0008*/ 	.word	0x0000000a


	//----- nvinfo : EIATTR_FRAME_SIZE
	.align		4
.L_1:
        /*000c*/ 	.byte	0x04, 0x11
        /*000e*/ 	.short	(.L_3 - .L_2)
	.align		4
.L_2:
        /*0010*/ 	.word	index@(_Z15prmt_b32_kernelPjj)
        /*0014*/ 	.word	0x00000000


	//----- nvinfo : EIATTR_REGCOUNT
	.align		4
.L_3:
        /*0018*/ 	.byte	0x04, 0x2f
        /*001a*/ 	.short	(.L_5 - .L_4)
	.align		4
.L_4:
        /*001c*/ 	.word	index@(_Z21prmt_b32_f4e_kernel_0Pjj)
        /*0020*/ 	.word	0x0000000a


	//----- nvinfo : EIATTR_FRAME_SIZE
	.align		4
.L_5:
        /*0024*/ 	.byte	0x04, 0x11
        /*0026*/ 	.short	(.L_7 - .L_6)
	.align		4
.L_6:
        /*0028*/ 	.word	index@(_Z21prmt_b32_f4e_kernel_0Pjj)
        /*002c*/ 	.word	0x00000000


	//----- nvinfo : EIATTR_REGCOUNT
	.align		4
.L_7:
        /*0030*/ 	.byte	0x04, 0x2f
        /*0032*/ 	.short	(.L_9 - .L_8)
	.align		4
.L_8:
        /*0034*/ 	.word	index@(_Z21prmt_b32_f4e_kernel_1Pjj)
        /*0038*/ 	.word	0x0000000a


	//----- nvinfo : EIATTR_FRAME_SIZE
	.align		4
.L_9:
        /*003c*/ 	.byte	0x04, 0x11
        /*003e*/ 	.short	(.L_11 - .L_10)
	.align		4
.L_10:
        /*0040*/ 	.word	index@(_Z21prmt_b32_f4e_kernel_1Pjj)
        /*0044*/ 	.word	0x00000000


	//----- nvinfo : EIATTR_REGCOUNT
	.align		4
.L_11:
        /*0048*/ 	.byte	0x04, 0x2f
        /*004a*/ 	.short	(.L_13 - .L_12)
	.align		4
.L_12:
        /*004c*/ 	.word	index@(_Z21prmt_b32_f4e_kernel_2Pjj)
        /*0050*/ 	.word	0x0000000a


	//----- nvinfo : EIATTR_FRAME_SIZE
	.align		4
.L_13:
        /*0054*/ 	.byte	0x04, 0x11
        /*0056*/ 	.short	(.L_15 - .L_14)
	.align		4
.L_14:
        /*0058*/ 	.word	index@(_Z21prmt_b32_f4e_kernel_2Pjj)
        /*005c*/ 	.word	0x00000000


	//----- nvinfo : EIATTR_REGCOUNT
	.align		4
.L_15:
        /*0060*/ 	.byte	0x04, 0x2f
        /*0062*/ 	.short	(.L_17 - .L_16)
	.align		4
.L_16:
        /*0064*/ 	.word	index@(_Z21prmt_b32_f4e_kernel_3Pjj)
        /*0068*/ 	.word	0x0000000a


	//----- nvinfo : EIATTR_FRAME_SIZE
	.align		4
.L_17:
        /*006c*/ 	.byte	0x04, 0x11
        /*006e*/ 	.short	(.L_19 - .L_18)
	.align		4
.L_18:
        /*0070*/ 	.word	index@(_Z21prmt_b32_f4e_kernel_3Pjj)
        /*0074*/ 	.word	0x00000000


	//----- nvinfo : EIATTR_REGCOUNT
	.align		4
.L_19:
        /*0078*/ 	.byte	0x04, 0x2f
        /*007a*/ 	.short	(.L_21 - .L_20)
	.align		4
.L_20:
        /*007c*/ 	.word	index@(_Z21prmt_b32_b4e_kernel_0Pjj)
        /*0080*/ 	.word	0x0000000a


	//----- nvinfo : EIATTR_FRAME_SIZE
	.align		4
.L_21:
        /*0084*/ 	.byte	0x04, 0x11
        /*0086*/ 	.short	(.L_23 - .L_22)
	.align		4
.L_22:
        /*0088*/ 	.word	index@(_Z21prmt_b32_b4e_kernel_0Pjj)
        /*008c*/ 	.word	0x00000000


	//----- nvinfo : EIATTR_REGCOUNT
	.align		4
.L_23:
        /*0090*/ 	.byte	0x04, 0x2f
        /*0092*/ 	.short	(.L_25 - .L_24)
	.align		4
.L_24:
        /*0094*/ 	.word	index@(_Z21prmt_b32_b4e_kernel_1Pjj)
        /*0098*/ 	.word	0x0000000a


	//----- nvinfo : EIATTR_FRAME_SIZE
	.align		4
.L_25:
        /*009c*/ 	.byte	0x04, 0x11
        /*009e*/ 	.short	(.L_27 - .L_26)
	.align		4
.L_26:
        /*00a0*/ 	.word	index@(_Z21prmt_b32_b4e_kernel_1Pjj)
        /*00a4*/ 	.word	0x00000000


	//----- nvinfo : EIATTR_REGCOUNT
	.align		4
.L_27:
        /*00a8*/ 	.byte	0x04, 0x2f
        /*00aa*/ 	.short	(.L_29 - .L_28)
	.align		4
.L_28:
        /*00ac*/ 	.word	index@(_Z21prmt_b32_b4e_kernel_2Pjj)
        /*00b0*/ 	.word	0x0000000a


	//----- nvinfo : EIATTR_FRAME_SIZE
	.align		4
.L_29:
        /*00b4*/ 	.byte	0x04, 0x11
        /*00b6*/ 	.short	(.L_31 - .L_30)
	.align		4
.L_30:
        /*00b8*/ 	.word	index@(_Z21prmt_b32_b4e_kernel_2Pjj)
        /*00bc*/ 	.word	0x00000000


	//----- nvinfo : EIATTR_REGCOUNT
	.align		4
.L_31:
        /*00c0*/ 	.byte	0x04, 0x2f
        /*00c2*/ 	.short	(.L_33 - .L_32)
	.align		4
.L_32:
        /*00c4*/ 	.word	index@(_Z21prmt_b32_b4e_kernel_3Pjj)
        /*00c8*/ 	.word	0x0000000a


	//----- nvinfo : EIATTR_FRAME_SIZE
	.align		4
.L_33:
        /*00cc*/ 	.byte	0x04, 0x11
        /*00ce*/ 	.short	(.L_35 - .L_34)
	.align		4
.L_34:
        /*00d0*/ 	.word	index@(_Z21prmt_b32_b4e_kernel_3Pjj)
        /*00d4*/ 	.word	0x00000000


	//----- nvinfo : EIATTR_REGCOUNT
	.align		4
.L_35:
        /*00d8*/ 	.byte	0x04, 0x2f
        /*00da*/ 	.short	(.L_37 - .L_36)
	.align		4
.L_36:
        /*00dc*/ 	.word	index@(_Z21prmt_b32_rc8_kernel_0Pjj)
        /*00e0*/ 	.word	0x0000000c


	//----- nvinfo : EIATTR_FRAME_SIZE
	.align		4
.L_37:
        /*00e4*/ 	.byte	0x04, 0x11
        /*00e6*/ 	.short	(.L_39 - .L_38)
	.align		4
.L_38:
        /*00e8*/ 	.word	index@(_Z21prmt_b32_rc8_kernel_0Pjj)
        /*00ec*/ 	.word	0x00000000


	//----- nvinfo : EIATTR_REGCOUNT
	.align		4
.L_39:
        /*00f0*/ 	.byte	0x04, 0x2f
        /*00f2*/ 	.short	(.L_41 - .L_40)
	.align		4
.L_40:
        /*00f4*/ 	.word	index@(_Z21prmt_b32_rc8_kernel_1Pjj)
        /*00f8*/ 	.word	0x0000000c


	//----- nvinfo : EIATTR_FRAME_SIZE
	.align		4
.L_41:
        /*00fc*/ 	.byte	0x04, 0x11
        /*00fe*/ 	.short	(.L_43 - .L_42)
	.align		4
.L_42:
        /*0100*/ 	.word	index@(_Z21prmt_b32_rc8_kernel_1Pjj)
        /*0104*/ 	.word	0x00000000


	//----- nvinfo : EIATTR_REGCOUNT
	.align		4
.L_43:
        /*0108*/ 	.byte	0x04, 0x2f
        /*010a*/ 	.short	(.L_45 - .L_44)
	.align		4
.L_44:
        /*010c*/ 	.word	index@(_Z21prmt_b32_rc8_kernel_2Pjj)
        /*0110*/ 	.word	0x0000000c


	//----- nvinfo : EIATTR_FRAME_SIZE
	.align		4
.L_45:
        /*0114*/ 	.byte	0x04, 0x11
        /*0116*/ 	.short	(.L_47 - .L_46)
	.align		4
.L_46:
        /*0118*/ 	.word	index@(_Z21prmt_b32_rc8_kernel_2Pjj)
        /*011c*/ 	.word	0x00000000


	//----- nvinfo : EIATTR_REGCOUNT
	.align		4
.L_47:
        /*0120*/ 	.byte	0x04, 0x2f
        /*0122*/ 	.short	(.L_49 - .L_48)
	.align		4
.L_48:
        /*0124*/ 	.word	index@(_Z21prmt_b32_rc8_kernel_3Pjj)
        /*0128*/ 	.word	0x0000000c


	//----- nvinfo : EIATTR_FRAME_SIZE
	.align		4
.L_49:
        /*012c*/ 	.byte	0x04, 0x11
        /*012e*/ 	.short	(.L_51 - .L_50)
	.align		4
.L_50:
        /*0130*/ 	.word	index@(_Z21prmt_b32_rc8_kernel_3Pjj)
        /*0134*/ 	.word	0x00000000


	//----- nvinfo : EIATTR_REGCOUNT
	.align		4
.L_51:
        /*0138*/ 	.byte	0x04, 0x2f
        /*013a*/ 	.short	(.L_53 - .L_52)
	.align		4
.L_52:
        /*013c*/ 	.word	index@(_Z21prmt_b32_ecl_kernel_0Pjj)
        /*0140*/ 	.word	0x0000000a


	//----- nvinfo : EIATTR_FRAME_SIZE
	.align		4
.L_53:
        /*0144*/ 	.byte	0x04, 0x11
        /*0146*/ 	.short	(.L_55 - .L_54)
	.align		4
.L_54:
        /*0148*/ 	.word	index@(_Z21prmt_b32_ecl_kernel_0Pjj)
        /*014c*/ 	.word	0x00000000


	//----- nvinfo : EIATTR_REGCOUNT
	.align		4
.L_55:
        /*0150*/ 	.byte	0x04, 0x2f
        /*0152*/ 	.short	(.L_57 - .L_56)
	.align		4
.L_56:
        /*0154*/ 	.word	index@(_Z21prmt_b32_ecl_kernel_1Pjj)
        /*0158*/ 	.word	0x0000000a


	//----- nvinfo : EIATTR_FRAME_SIZE
	.align		4
.L_57:
        /*015c*/ 	.byte	0x04, 0x11
        /*015e*/ 	.short	(.L_59 - .L_58)
	.align		4
.L_58:
        /*0160*/ 	.word	index@(_Z21prmt_b32_ecl_kernel_1Pjj)
        /*0164*/ 	.word	0x00000000


	//----- nvinfo : EIATTR_REGCOUNT
	.align		4
.L_59:
        /*0168*/ 	.byte	0x04, 0x2f
        /*016a*/ 	.short	(.L_61 - .L_60)
	.align		4
.L_60:
        /*016c*/ 	.word	index@(_Z21prmt_b32_ecl_kernel_2Pjj)
        /*0170*/ 	.word	0x0000000a


	//----- nvinfo : EIATTR_FRAME_SIZE
	.align		4
.L_61:
        /*0174*/ 	.byte	0x04, 0x11
        /*0176*/ 	.short	(.L_63 - .L_62)
	.align		4
.L_62:
        /*0178*/ 	.word	index@(_Z21prmt_b32_ecl_kernel_2Pjj)
        /*017c*/ 	.word	0x00000000


	//----- nvinfo : EIATTR_REGCOUNT
	.align		4
.L_63:
        /*0180*/ 	.byte	0x04, 0x2f
        /*0182*/ 	.short	(.L_65 - .L_64)
	.align		4
.L_64:
        /*0184*/ 	.word	index@(_Z21prmt_b32_ecl_kernel_3Pjj)
        /*0188*/ 	.word	0x0000000c


	//----- nvinfo : EIATTR_FRAME_SIZE
	.align		4
.L_65:
        /*018c*/ 	.byte	0x04, 0x11
        /*018e*/ 	.short	(.L_67 - .L_66)
	.align		4
.L_66:
        /*0190*/ 	.word	index@(_Z21prmt_b32_ecl_kernel_3Pjj)
        /*0194*/ 	.word	0x00000000


	//----- nvinfo : EIATTR_REGCOUNT
	.align		4
.L_67:
        /*0198*/ 	.byte	0x04, 0x2f
        /*019a*/ 	.short	(.L_69 - .L_68)
	.align		4
.L_68:
        /*019c*/ 	.word	index@(_Z21prmt_b32_ecr_kernel_0Pjj)
        /*01a0*/ 	.word	0x0000000c


	//----- nvinfo : EIATTR_FRAME_SIZE
	.align		4
.L_69:
        /*01a4*/ 	.byte	0x04, 0x11
        /*01a6*/ 	.short	(.L_71 - .L_70)
	.align		4
.L_70:
        /*01a8*/ 	.word	index@(_Z21prmt_b32_ecr_kernel_0Pjj)
        /*01ac*/ 	.word	0x00000000


	//----- nvinfo : EIATTR_REGCOUNT
	.align		4
.L_71:
        /*01b0*/ 	.byte	0x04, 0x2f
        /*01b2*/ 	.short	(.L_73 - .L_72)
	.align		4
.L_72:
        /*01b4*/ 	.word	index@(_Z21prmt_b32_ecr_kernel_1Pjj)
        /*01b8*/ 	.word	0x0000000a


	//----- nvinfo : EIATTR_FRAME_SIZE
	.align		4
.L_73:
        /*01bc*/ 	.byte	0x04, 0x11
        /*01be*/ 	.short	(.L_75 - .L_74)
	.align		4
.L_74:
        /*01c0*/ 	.word	index@(_Z21prmt_b32_ecr_kernel_1Pjj)
        /*01c4*/ 	.word	0x00000000


	//----- nvinfo : EIATTR_REGCOUNT
	.align		4
.L_75:
        /*01c8*/ 	.byte	0x04, 0x2f
        /*01ca*/ 	.short	(.L_77 - .L_76)
	.align		4
.L_76:
        /*01cc*/ 	.word	index@(_Z21prmt_b32_ecr_kernel_2Pjj)
        /*01d0*/ 	.word	0x0000000a


	//----- nvinfo : EIATTR_FRAME_SIZE
	.align		4
.L_77:
        /*01d4*/ 	.byte	0x04, 0x11
        /*01d6*/ 	.short	(.L_79 - .L_78)
	.align		4
.L_78:
        /*01d8*/ 	.word	index@(_Z21prmt_b32_ecr_kernel_2Pjj)
        /*01dc*/ 	.word	0x00000000


	//----- nvinfo : EIATTR_REGCOUNT
	.align		4
.L_79:
        /*01e0*/ 	.byte	0x04, 0x2f
        /*01e2*/ 	.short	(.L_81 - .L_80)
	.align		4
.L_80:
        /*01e4*/ 	.word	index@(_Z21prmt_b32_ecr_kernel_3Pjj)
        /*01e8*/ 	.word	0x0000000a


	//----- nvinfo : EIATTR_FRAME_SIZE
	.align		4
.L_81:
        /*01ec*/ 	.byte	0x04, 0x11
        /*01ee*/ 	.short	(.L_83 - .L_82)
	.align		4
.L_82:
        /*01f0*/ 	.word	index@(_Z21prmt_b32_ecr_kernel_3Pjj)
        /*01f4*/ 	.word	0x00000000


	//----- nvinfo : EIATTR_REGCOUNT
	.align		4
.L_83:
        /*01f8*/ 	.byte	0x04, 0x2f
        /*01fa*/ 	.short	(.L_85 - .L_84)
	.align		4
.L_84:
        /*01fc*/ 	.word	index@(_Z22prmt_b32_rc16_kernel_0Pjj)
        /*0200*/ 	.word	0x0000000a


	//----- nvinfo : EIATTR_FRAME_SIZE
	.align		4
.L_85:
        /*0204*/ 	.byte	0x04, 0x11
        /*0206*/ 	.short	(.L_87 - .L_86)
	.align		4
.L_86:
        /*0208*/ 	.word	index@(_Z22prmt_b32_rc16_kernel_0Pjj)
        /*020c*/ 	.word	0x00000000


	//----- nvinfo : EIATTR_REGCOUNT
	.align		4
.L_87:
        /*0210*/ 	.byte	0x04, 0x2f
        /*0212*/ 	.short	(.L_89 - .L_88)
	.align		4
.L_88:
        /*0214*/ 	.word	index@(_Z22prmt_b32_rc16_kernel_1Pjj)
        /*0218*/ 	.word	0x0000000a


	//----- nvinfo : EIATTR_FRAME_SIZE
	.align		4
.L_89:
        /*021c*/ 	.byte	0x04, 0x11
        /*021e*/ 	.short	(.L_91 - .L_90)
	.align		4
.L_90:
        /*0220*/ 	.word	index@(_Z22prmt_b32_rc16_kernel_1Pjj)
        /*0224*/ 	.word	0x00000000


	//----- nvinfo : EIATTR_REGCOUNT
	.align		4
.L_91:
        /*0228*/ 	.byte	0x04, 0x2f
        /*022a*/ 	.short	(.L_93 - .L_92)
	.align		4
.L_92:
        /*022c*/ 	.word	index@(_Z22prmt_b32_rc16_kernel_2Pjj)
        /*0230*/ 	.word	0x0000000a


	//----- nvinfo : EIATTR_FRAME_SIZE
	.align		4
.L_93:
        /*0234*/ 	.byte	0x04, 0x11
        /*0236*/ 	.short	(.L_95 - .L_94)
	.align		4
.L_94:
        /*0238*/ 	.word	index@(_Z22prmt_b32_rc16_kernel_2Pjj)
        /*023c*/ 	.word	0x00000000


	//----- nvinfo : EIATTR_REGCOUNT
	.align		4
.L_95:
        /*0240*/ 	.byte	0x04, 0x2f
        /*0242*/ 	.short	(.L_97 - .L_96)
	.align		4
.L_96:
        /*0244*/ 	.word	index@(_Z22prmt_b32_rc16_kernel_3Pjj)
        /*0248*/ 	.word	0x0000000a


	//----- nvinfo : EIATTR_FRAME_SIZE
	.align		4
.L_97:
        /*024c*/ 	.byte	0x04, 0x11
        /*024e*/ 	.short	(.L_99 - .L_98)
	.align		4
.L_98:
        /*0250*/ 	.word	index@(_Z22prmt_b32_rc16_kernel_3Pjj)
        /*0254*/ 	.word	0x00000000


	//----- nvinfo : EIATTR_MIN_STACK_SIZE
	.align		4
.L_99:
        /*0258*/ 	.byte	0x04, 0x12
        /*025a*/ 	.short	(.L_101 - .L_100)
	.align		4
.L_100:
        /*025c*/ 	.word	index@(_Z22prmt_b32_rc16_kernel_3Pjj)
        /*0260*/ 	.word	0x00000000


	//----- nvinfo : EIATTR_MIN_STACK_SIZE
	.align		4
.L_101:
        /*0264*/ 	.byte	0x04, 0x12
        /*0266*/ 	.short	(.L_103 - .L_102)
	.align		4
.L_102:
        /*0268*/ 	.word	index@(_Z22prmt_b32_rc16_kernel_2Pjj)
        /*026c*/ 	.word	0x00000000


	//----- nvinfo : EIATTR_MIN_STACK_SIZE
	.align		4
.L_103:
        /*0270*/ 	.byte	0x04, 0x12
        /*0272*/ 	.short	(.L_105 - .L_104)
	.align		4
.L_104:
        /*0274*/ 	.word	index@(_Z22prmt_b32_rc16_kernel_1Pjj)
        /*0278*/ 	.word	0x00000000


	//----- nvinfo : EIATTR_MIN_STACK_SIZE
	.align		4
.L_105:
        /*027c*/ 	.byte	0x04, 0x12
        /*027e*/ 	.short	(.L_107 - .L_106)
	.align		4
.L_106:
        /*0280*/ 	.word	index@(_Z22prmt_b32_rc16_kernel_0Pjj)
        /*0284*/ 	.word	0x00000000


	//----- nvinfo : EIATTR_MIN_STACK_SIZE
	.align		4
.L_107:
        /*0288*/ 	.byte	0x04, 0x12
        /*028a*/ 	.short	(.L_109 - .L_108)
	.align		4
.L_108:
        /*028c*/ 	.word	index@(_Z21prmt_b32_ecr_kernel_3Pjj)
        /*0290*/ 	.word	0x00000000


	//----- nvinfo : EIATTR_MIN_STACK_SIZE
	.align		4
.L_109:
        /*0294*/ 	.byte	0x04, 0x12
        /*0296*/ 	.short	(.L_111 - .L_110)
	.align		4
.L_110:
        /*0298*/ 	.word	index@(_Z21prmt_b32_ecr_kernel_2Pjj)
        /*029c*/ 	.word	0x00000000


	//----- nvinfo : EIATTR_MIN_STACK_SIZE
	.align		4
.L_111:
        /*02a0*/ 	.byte	0x04, 0x12
        /*02a2*/ 	.short	(.L_113 - .L_112)
	.align		4
.L_112:
        /*02a4*/ 	.word	index@(_Z21prmt_b32_ecr_kernel_1Pjj)
        /*02a8*/ 	.word	0x00000000


	//----- nvinfo : EIATTR_MIN_STACK_SIZE
	.align		4
.L_113:
        /*02ac*/ 	.byte	0x04, 0x12
        /*02ae*/ 	.short	(.L_115 - .L_114)
	.align		4
.L_114:
        /*02b0*/ 	.word	index@(_Z21prmt_b32_ecr_kernel_0Pjj)
        /*02b4*/ 	.word	0x00000000


	//----- nvinfo : EIATTR_MIN_STACK_SIZE
	.align		4
.L_115:
        /*02b8*/ 	.byte	0x04, 0x12
        /*02ba*/ 	.short	(.L_117 - .L_116)
	.align		4
.L_116:
        /*02bc*/ 	.word	index@(_Z21prmt_b32_ecl_kernel_3Pjj)
        /*02c0*/ 	.word	0x00000000


	//----- nvinfo : EIATTR_MIN_STACK_SIZE
	.align		4
.L_117:
        /*02c4*/ 	.byte	0x04, 0x12
        /*02c6*/ 	.short	(.L_119 - .L_118)
	.align		4
.L_118:
        /*02c8*/ 	.word	index@(_Z21prmt_b32_ecl_kernel_2Pjj)
        /*02cc*/ 	.word	0x00000000


	//----- nvinfo : EIATTR_MIN_STACK_SIZE
	.align		4
.L_119:
        /*02d0*/ 	.byte	0x04, 0x12
        /*02d2*/ 	.short	(.L_121 - .L_120)
	.align		4
.L_120:
        /*02d4*/ 	.word	index@(_Z21prmt_b32_ecl_kernel_1Pjj)
        /*02d8*/ 	.word	0x00000000


	//----- nvinfo : EIATTR_MIN_STACK_SIZE
	.align		4
.L_121:
        /*02dc*/ 	.byte	0x04, 0x12
        /*02de*/ 	.short	(.L_123 - .L_122)
	.align		4
.L_122:
        /*02e0*/ 	.word	index@(_Z21prmt_b32_ecl_kernel_0Pjj)
        /*02e4*/ 	.word	0x00000000


	//----- nvinfo : EIATTR_MIN_STACK_SIZE
	.align		4
.L_123:
        /*02e8*/ 	.byte	0x04, 0x12
        /*02ea*/ 	.short	(.L_125 - .L_124)
	.align		4
.L_124:
        /*02ec*/ 	.word	index@(_Z21prmt_b32_rc8_kernel_3Pjj)
        /*02f0*/ 	.word	0x00000000


	//----- nvinfo : EIATTR_MIN_STACK_SIZE
	.align		4
.L_125:
        /*02f4*/ 	.byte	0x04, 0x12
        /*02f6*/ 	.short	(.L_127 - .L_126)
	.align		4
.L_126:
        /*02f8*/ 	.word	index@(_Z21prmt_b32_rc8_kernel_2Pjj)
        /*02fc*/ 	.word	0x00000000


	//----- nvinfo : EIATTR_MIN_STACK_SIZE
	.align		4
.L_127:
        /*0300*/ 	.byte	0x04, 0x12
        /*0302*/ 	.short	(.L_129 - .L_128)
	.align		4
.L_128:
        /*0304*/ 	.word	index@(_Z21prmt_b32_rc8_kernel_1Pjj)
        /*0308*/ 	.word	0x00000000


	//----- nvinfo : EIATTR_MIN_STACK_SIZE
	.align		4
.L_129:
        /*030c*/ 	.byte	0x04, 0x12
        /*030e*/ 	.short	(.L_131 - .L_130)
	.align		4
.L_130:
        /*0310*/ 	.word	index@(_Z21prmt_b32_rc8_kernel_0Pjj)
        /*0314*/ 	.word	0x00000000


	//----- nvinfo : EIATTR_MIN_STACK_SIZE
	.align		4
.L_131:
        /*0318*/ 	.byte	0x04, 0x12
        /*031a*/ 	.short	(.L_133 - .L_132)
	.align		4
.L_132:
        /*031c*/ 	.word	index@(_Z21prmt_b32_b4e_kernel_3Pjj)
        /*0320*/ 	.word	0x00000000


	//----- nvinfo : EIATTR_MIN_STACK_SIZE
	.align		4
.L_133:
        /*0324*/ 	.byte	0x04, 0x12
        /*0326*/ 	.short	(.L_135 - .L_134)
	.align		4
.L_134:
        /*0328*/ 	.word	index@(_Z21prmt_b32_b4e_kernel_2Pjj)
        /*032c*/ 	.word	0x00000000


	//----- nvinfo : EIATTR_MIN_STACK_SIZE
	.align		4
.L_135:
        /*0330*/ 	.byte	0x04, 0x12
        /*0332*/ 	.short	(.L_137 - .L_136)
	.align		4
.L_136:
        /*0334*/ 	.word	index@(_Z21prmt_b32_b4e_kernel_1Pjj)
        /*0338*/ 	.word	0x00000000


	//----- nvinfo : EIATTR_MIN_STACK_SIZE
	.align		4
.L_137:
        /*033c*/ 	.byte	0x04, 0x12
        /*033e*/ 	.short	(.L_139 - .L_138)
	.align		4
.L_138:
        /*0340*/ 	.word	index@(_Z21prmt_b32_b4e_kernel_0Pjj)
        /*0344*/ 	.word	0x00000000


	//----- nvinfo : EIATTR_MIN_STACK_SIZE
	.align		4
.L_139:
        /*0348*/ 	.byte	0x04, 0x12
        /*034a*/ 	.short	(.L_141 - .L_140)
	.align		4
.L_140:
        /*034c*/ 	.word	index@(_Z21prmt_b32_f4e_kernel_3Pjj)
        /*0350*/ 	.word	0x00000000


	//----- nvinfo : EIATTR_MIN_STACK_SIZE
	.align		4
.L_141:
        /*0354*/ 	.byte	0x04, 0x12
        /*0356*/ 	.short	(.L_143 - .L_142)
	.align		4
.L_142:
        /*0358*/ 	.word	index@(_Z21prmt_b32_f4e_kernel_2Pjj)
        /*035c*/ 	.word	0x00000000


	//----- nvinfo : EIATTR_MIN_STACK_SIZE
	.align		4
.L_143:
        /*0360*/ 	.byte	0x04, 0x12
        /*0362*/ 	.short	(.L_145 - .L_144)
	.align		4
.L_144:
        /*0364*/ 	.word	index@(_Z21prmt_b32_f4e_kernel_1Pjj)
        /*0368*/ 	.word	0x00000000


	//----- nvinfo : EIATTR_MIN_STACK_SIZE
	.align		4
.L_145:
        /*036c*/ 	.byte	0x04, 0x12
        /*036e*/ 	.short	(.L_147 - .L_146)
	.align		4
.L_146:
        /*0370*/ 	.word	index@(_Z21prmt_b32_f4e_kernel_0Pjj)
        /*0374*/ 	.word	0x00000000


	//----- nvinfo : EIATTR_MIN_STACK_SIZE
	.align		4
.L_147:
        /*0378*/ 	.byte	0x04, 0x12
        /*037a*/ 	.short	(.L_149 - .L_148)
	.align		4
.L_148:
        /*037c*/ 	.word	index@(_Z15prmt_b32_kernelPjj)
        /*0380*/ 	.word	0x00000000
.L_149:


//--------------------- .nv.compat                --------------------------
	.section	.nv.compat,"",@"SHT_CUDA_COMPAT_INFO"
	.align	4
        /*0000*/ 	.byte	0x02, 0x09, 0x00, 0x00, 0x02, 0x02, 0x01, 0x00, 0x02, 0x05, 0x05, 0x00, 0x03, 0x07, 0x01, 0x01
        /*0010*/ 	.byte	0x02, 0x03, 0x00, 0x00, 0x02, 0x06, 0x01, 0x00, 0x04, 0x0b, 0x08, 0x00, 0x09, 0x00, 0x00, 0x00
        /*0020*/ 	.byte	0x00, 0x00, 0x00, 0x00


//--------------------- .nv.info._Z22prmt_b32_rc16_kernel_3Pjj --------------------------
	.section	.nv.info._Z22prmt_b32_rc16_kernel_3Pjj,"",@"SHT_CUDA_INFO"
	.sectionflags	@""
	.align	4


	//----- nvinfo : EIATTR_CUDA_API_VERSION
	.align		4
        /*0000*/ 	.byte	0x04, 0x37
        /*0002*/ 	.short	(.L_151 - .L_150)
.L_150:
        /*0004*/ 	.word	0x00000082


	//----- nvinfo : EIATTR_KPARAM_INFO
	.align		4
.L_151:
        /*0008*/ 	.byte	0x04, 0x17
        /*000a*/ 	.short	(.L_153 - .L_152)
.L_152:
        /*000c*/ 	.word	0x00000000
        /*0010*/ 	.short	0x0001
        /*0012*/ 	.short	0x0008
        /*0014*/ 	.byte	0x00, 0xf0, 0x11, 0x00


	//----- nvinfo : EIATTR_KPARAM_INFO
	.align		4
.L_153:
        /*0018*/ 	.byte	0x04, 0x17
        /*001a*/ 	.short	(.L_155 - .L_154)
.L_154:
        /*001c*/ 	.word	0x00000000
        /*0020*/ 	.short	0x0000
        /*0022*/ 	.short	0x0000
        /*0024*/ 	.byte	0x00, 0xf5, 0x21, 0x00


	//----- nvinfo : EIATTR_SPARSE_MMA_MASK
	.align		4
.L_155:
        /*0028*/ 	.byte	0x03, 0x50
        /*002a*/ 	.short	0x0000


	//----- nvinfo : EIATTR_MAXREG_COUNT
	.align		4
        /*002c*/ 	.byte	0x03, 0x1b
        /*002e*/ 	.short	0x00ff


	//----- nvinfo : EIATTR_MERCURY_ISA_VERSION
	.align		4
        /*0030*/ 	.byte	0x03, 0x5f
        /*0032*/ 	.short	0x0101


	//----- nvinfo : EIATTR_VRC_CTA_INIT_COUNT
	.align		4
        /*0034*/ 	.byte	0x02, 0x4a
	.zero		1
	.zero		1


	//----- nvinfo : EIATTR_EXIT_INSTR_OFFSETS
	.align		4
        /*0038*/ 	.byte	0x04, 0x1c
        /*003a*/ 	.short	(.L_157 - .L_156)


	//   ....[0]....
.L_156:
        /*003c*/ 	.word	0x000000b0


	//----- nvinfo : EIATTR_CBANK_PARAM_SIZE
	.align		4
.L_157:
        /*0040*/ 	.byte	0x03, 0x19
        /*0042*/ 	.short	0x000c


	//----- nvinfo : EIATTR_PARAM_CBANK
	.align		4
        /*0044*/ 	.byte	0x04, 0x0a
        /*0046*/ 	.short	(.L_159 - .L_158)
	.align		4
.L_158:
        /*0048*/ 	.word	index@(.nv.constant0._Z22prmt_b32_rc16_kernel_3Pjj)
        /*004c*/ 	.short	0x0380
        /*004e*/ 	.short	0x000c


	//----- nvinfo : EIATTR_SW_WAR
	.align		4
.L_159:
        /*0050*/ 	.byte	0x04, 0x36
        /*0052*/ 	.short	(.L_161 - .L_160)
.L_160:
        /*0054*/ 	.word	0x00000008
.L_161:


//--------------------- .nv.info._Z22prmt_b32_rc16_kernel_2Pjj --------------------------
	.section	.nv.info._Z22prmt_b32_rc16_kernel_2Pjj,"",@"SHT_CUDA_INFO"
	.sectionflags	@""
	.align	4


	//----- nvinfo : EIATTR_CUDA_API_VERSION
	.align		4
        /*0000*/ 	.byte	0x04, 0x37
        /*0002*/ 	.short	(.L_163 - .L_162)
.L_162:
        /*0004*/ 	.word	0x00000082


	//----- nvinfo : EIATTR_KPARAM_INFO
	.align		4
.L_163:
        /*0008*/ 	.byte	0x04, 0x17
        /*000a*/ 	.short	(.L_165 - .L_164)
.L_164:
        /*000c*/ 	.word	0x00000000
        /*0010*/ 	.short	0x0001
        /*0012*/ 	.short	0x0008
        /*0014*/ 	.byte	0x00, 0xf0, 0x11, 0x00


	//----- nvinfo : EIATTR_KPARAM_INFO
	.align		4
.L_165:
        /*0018*/ 	.byte	0x04, 0x17
        /*001a*/ 	.short	(.L_167 - .L_166)
.L_166:
        /*001c*/ 	.word	0x00000000
        /*0020*/ 	.short	0x0000
        /*0022*/ 	.short	0x0000
        /*0024*/ 	.byte	0x00, 0xf5, 0x21, 0x00


	//----- nvinfo : EIATTR_SPARSE_MMA_MASK
	.align		4
.L_167:
        /*0028*/ 	.byte	0x03, 0x50
        /*002a*/ 	.short	0x0000


	//----- nvinfo : EIATTR_MAXREG_COUNT
	.align		4
        /*002c*/ 	.byte	0x03, 0x1b
        /*002e*/ 	.short	0x00ff


	//----- nvinfo : EIATTR_MERCURY_ISA_VERSION
	.align		4
        /*0030*/ 	.byte	0x03, 0x5f
        /*0032*/ 	.short	0x0101


	//----- nvinfo : EIATTR_VRC_CTA_INIT_COUNT
	.align		4
        /*0034*/ 	.byte	0x02, 0x4a
	.zero		1
	.zero		1


	//----- nvinfo : EIATTR_EXIT_INSTR_OFFSETS
	.align		4
        /*0038*/ 	.byte	0x04, 0x1c
        /*003a*/ 	.short	(.L_169 - .L_168)


	//   ....[0]....
.L_168:
        /*003c*/ 	.word	0x000000b0


	//----- nvinfo : EIATTR_CBANK_PARAM_SIZE
	.align		4
.L_169:
        /*0040*/ 	.byte	0x03, 0x19
        /*0042*/ 	.short	0x000c


	//----- nvinfo : EIATTR_PARAM_CBANK
	.align		4
        /*0044*/ 	.byte	0x04, 0x0a
        /*0046*/ 	.short	(.L_171 - .L_170)
	.align		4
.L_170:
        /*0048*/ 	.word	index@(.nv.constant0._Z22prmt_b32_rc16_kernel_2Pjj)
        /*004c*/ 	.short	0x0380
        /*004e*/ 	.short	0x000c


	//----- nvinfo : EIATTR_SW_WAR
	.align		4
.L_171:
        /*0050*/ 	.byte	0x04, 0x36
        /*0052*/ 	.short	(.L_173 - .L_172)
.L_172:
        /*0054*/ 	.word	0x00000008
.L_173:


//--------------------- .nv.info._Z22prmt_b32_rc16_kernel_1Pjj --------------------------
	.section	.nv.info._Z22prmt_b32_rc16_kernel_1Pjj,"",@"SHT_CUDA_INFO"
	.sectionflags	@""
	.align	4


	//----- nvinfo : EIATTR_CUDA_API_VERSION
	.align		4
        /*0000*/ 	.byte	0x04, 0x37
        /*0002*/ 	.short	(.L_175 - .L_174)
.L_174:
        /*0004*/ 	.word	0x00000082


	//----- nvinfo : EIATTR_KPARAM_INFO
	.align		4
.L_175:
        /*0008*/ 	.byte	0x04, 0x17
        /*000a*/ 	.short	(.L_177 - .L_176)
.L_176:
        /*000c*/ 	.word	0x00000000
        /*0010*/ 	.short	0x0001
        /*0012*/ 	.short	0x0008
        /*0014*/ 	.byte	0x00, 0xf0, 0x11, 0x00


	//----- nvinfo : EIATTR_KPARAM_INFO
	.align		4
.L_177:
        /*0018*/ 	.byte	0x04, 0x17
        /*001a*/ 	.short	(.L_179 - .L_178)
.L_178:
        /*001c*/ 	.word	0x00000000
        /*0020*/ 	.short	0x0000
        /*0022*/ 	.short	0x0000
        /*0024*/ 	.byte	0x00, 0xf5, 0x21, 0x00


	//----- nvinfo : EIATTR_SPARSE_MMA_MASK
	.align		4
.L_179:
        /*0028*/ 	.byte	0x03, 0x50
        /*002a*/ 	.short	0x0000


	//----- nvinfo : EIATTR_MAXREG_COUNT
	.align		4
        /*002c*/ 	.byte	0x03, 0x1b
        /*002e*/ 	.short	0x00ff


	//----- nvinfo : EIATTR_MERCURY_ISA_VERSION
	.align		4
        /*0030*/ 	.byte	0x03, 0x5f
        /*0032*/ 	.short	0x0101


	//----- nvinfo : EIATTR_VRC_CTA_INIT_COUNT
	.align		4
        /*0034*/ 	.byte	0x02, 0x4a
	.zero		1
	.zero		1


	//----- nvinfo : EIATTR_EXIT_INSTR_OFFSETS
	.align		4
        /*0038*/ 	.byte	0x04, 0x1c
        /*003a*/ 	.short	(.L_181 - .L_180)


	//   ....[0]....
.L_180:
        /*003c*/ 	.word	0x000000b0


	//----- nvinfo : EIATTR_CBANK_PARAM_SIZE
	.align		4
.L_181:
        /*0040*/ 	.byte	0x03, 0x19
        /*0042*/ 	.short	0x000c


	//----- nvinfo : EIATTR_PARAM_CBANK
	.align		4
        /*0044*/ 	.byte	0x04, 0x0a
        /*0046*/ 	.short	(.L_183 - .L_182)
	.align		4
.L_182:
        /*0048*/ 	.word	index@(.nv.constant0._Z22prmt_b32_rc16_kernel_1Pjj)
        /*004c*/ 	.short	0x0380
        /*004e*/ 	.short	0x000c


	//----- nvinfo : EIATTR_SW_WAR
	.align		4
.L_183:
        /*0050*/ 	.byte	0x04, 0x36
        /*0052*/ 	.short	(.L_185 - .L_184)
.L_184:
        /*0054*/ 	.word	0x00000008
.L_185:


//--------------------- .nv.info._Z22prmt_b32_rc16_kernel_0Pjj --------------------------
	.section	.nv.info._Z22prmt_b32_rc16_kernel_0Pjj,"",@"SHT_CUDA_INFO"
	.sectionflags	@""
	.align	4


	//----- nvinfo : EIATTR_CUDA_API_VERSION
	.align		4
        /*0000*/ 	.byte	0x04, 0x37
        /*0002*/ 	.short	(.L_187 - .L_186)
.L_186:
        /*0004*/ 	.word	0x00000082


	//----- nvinfo : EIATTR_KPARAM_INFO
	.align		4
.L_187:
        /*0008*/ 	.byte	0x04, 0x17
        /*000a*/ 	.short	(.L_189 - .L_188)
.L_188:
        /*000c*/ 	.word	0x00000000
        /*0010*/ 	.short	0x0001
        /*0012*/ 	.short	0x0008
        /*0014*/ 	.byte	0x00, 0xf0, 0x11, 0x00


	//----- nvinfo : EIATTR_KPARAM_INFO
	.align		4
.L_189:
        /*0018*/ 	.byte	0x04, 0x17
        /*001a*/ 	.short	(.L_191 - .L_190)
.L_190:
        /*001c*/ 	.word	0x00000000
        /*0020*/ 	.short	0x0000
        /*0022*/ 	.short	0x0000
        /*0024*/ 	.byte	0x00, 0xf5, 0x21, 0x00


	//----- nvinfo : EIATTR_SPARSE_MMA_MASK
	.align		4
.L_191:
        /*0028*/ 	.byte	0x03, 0x50
        /*002a*/ 	.short	0x0000


	//----- nvinfo : EIATTR_MAXREG_COUNT
	.align		4
        /*002c*/ 	.byte	0x03, 0x1b
        /*002e*/ 	.short	0x00ff


	//----- nvinfo : EIATTR_MERCURY_ISA_VERSION
	.align		4
        /*0030*/ 	.byte	0x03, 0x5f
        /*0032*/ 	.short	0x0101


	//----- nvinfo : EIATTR_VRC_CTA_INIT_COUNT
	.align		4
        /*0034*/ 	.byte	0x02, 0x4a
	.zero		1
	.zero		1


	//----- nvinfo : EIATTR_EXIT_INSTR_OFFSETS
	.align		4
        /*0038*/ 	.byte	0x04, 0x1c
        /*003a*/ 	.short	(.L_193 - .L_192)


	//   ....[0]....
.L_192:
        /*003c*/ 	.word	0x00000090


	//----- nvinfo : EIATTR_CBANK_PARAM_SIZE
	.align		4
.L_193:
        /*0040*/ 	.byte	0x03, 0x19
        /*0042*/ 	.short	0x000c


	//----- nvinfo : EIATTR_PARAM_CBANK
	.align		4
        /*0044*/ 	.byte	0x04, 0x0a
        /*0046*/ 	.short	(.L_195 - .L_194)
	.align		4
.L_194:
        /*0048*/ 	.word	index@(.nv.constant0._Z22prmt_b32_rc16_kernel_0Pjj)
        /*004c*/ 	.short	0x0380
        /*004e*/ 	.short	0x000c


	//----- nvinfo : EIATTR_SW_WAR
	.align		4
.L_195:
        /*0050*/ 	.byte	0x04, 0x36
        /*0052*/ 	.short	(.L_197 - .L_196)
.L_196:
        /*0054*/ 	.word	0x00000008
.L_197:


//--------------------- .nv.info._Z21prmt_b32_ecr_kernel_3Pjj --------------------------
	.section	.nv.info._Z21prmt_b32_ecr_kernel_3Pjj,"",@"SHT_CUDA_INFO"
	.sectionflags	@""
	.align	4


	//----- nvinfo : EIATTR_CUDA_API_VERSION
	.align		4
        /*0000*/ 	.byte	0x04, 0x37
        /*0002*/ 	.short	(.L_199 - .L_198)
.L_198:
        /*0004*/ 	.word	0x00000082


	//----- nvinfo : EIATTR_KPARAM_INFO
	.align		4
.L_199:
        /*0008*/ 	.byte	0x04, 0x17
        /*000a*/ 	.short	(.L_201 - .L_200)
.L_200:
        /*000c*/ 	.word	0x00000000
        /*0010*/ 	.short	0x0001
        /*0012*/ 	.short	0x0008
        /*0014*/ 	.byte	0x00, 0xf0, 0x11, 0x00


	//----- nvinfo : EIATTR_KPARAM_INFO
	.align		4
.L_201:
        /*0018*/ 	.byte	0x04, 0x17
        /*001a*/ 	.short	(.L_203 - .L_202)
.L_202:
        /*001c*/ 	.word	0x00000000
        /*0020*/ 	.short	0x0000
        /*0022*/ 	.short	0x0000
        /*0024*/ 	.byte	0x00, 0xf5, 0x21, 0x00


	//----- nvinfo : EIATTR_SPARSE_MMA_MASK
	.align		4
.L_203:
        /*0028*/ 	.byte	0x03, 0x50
        /*002a*/ 	.short	0x0000


	//----- nvinfo : EIATTR_MAXREG_COUNT
	.align		4
        /*002c*/ 	.byte	0x03, 0x1b
        /*002e*/ 	.short	0x00ff


	//----- nvinfo : EIATTR_MERCURY_ISA_VERSION
	.align		4
        /*0030*/ 	.byte	0x03, 0x5f
        /*0032*/ 	.short	0x0101


	//----- nvinfo : EIATTR_VRC_CTA_INIT_COUNT
	.align		4
        /*0034*/ 	.byte	0x02, 0x4a
	.zero		1
	.zero		1


	//----- nvinfo : EIATTR_EXIT_INSTR_OFFSETS
	.align		4
        /*0038*/ 	.byte	0x04, 0x1c
        /*003a*/ 	.short	(.L_205 - .L_204)


	//   ....[0]....
.L_204:
        /*003c*/ 	.word	0x00000090


	//----- nvinfo : EIATTR_CBANK_PARAM_SIZE
	.align		4
.L_205:
        /*0040*/ 	.byte	0x03, 0x19
        /*0042*/ 	.short	0x000c


	//----- nvinfo : EIATTR_PARAM_CBANK
	.align		4
        /*0044*/ 	.byte	0x04, 0x0a
        /*0046*/ 	.short	(.L_207 - .L_206)
	.align		4
.L_206:
        /*0048*/ 	.word	index@(.nv.constant0._Z21prmt_b32_ecr_kernel_3Pjj)
        /*004c*/ 	.short	0x0380
        /*004e*/ 	.short	0x000c


	//----- nvinfo : EIATTR_SW_WAR
	.align		4
.L_207:
        /*0050*/ 	.byte	0x04, 0x36
        /*0052*/ 	.short	(.L_209 - .L_208)
.L_208:
        /*0054*/ 	.word	0x00000008
.L_209:


//--------------------- .nv.info._Z21prmt_b32_ecr_kernel_2Pjj --------------------------
	.section	.nv.info._Z21prmt_b32_ecr_kernel_2Pjj,"",@"SHT_CUDA_INFO"
	.sectionflags	@""
	.align	4


	//----- nvinfo : EIATTR_CUDA_API_VERSION
	.align		4
        /*0000*/ 	.byte	0x04, 0x37
        /*0002*/ 	.short	(.L_211 - .L_210)
.L_210:
        /*0004*/ 	.word	0x00000082


	//----- nvinfo : EIATTR_KPARAM_INFO
	.align		4
.L_211:
        /*0008*/ 	.byte	0x04, 0x17
        /*000a*/ 	.short	(.L_213 - .L_212)
.L_212:
        /*000c*/ 	.word	0x00000000
        /*0010*/ 	.short	0x0001
        /*0012*/ 	.short	0x0008
        /*0014*/ 	.byte	0x00, 0xf0, 0x11, 0x00


	//----- nvinfo : EIATTR_KPARAM_INFO
	.align		4
.L_213:
        /*0018*/ 	.byte	0x04, 0x17
        /*001a*/ 	.short	(.L_215 - .L_214)
.L_214:
        /*001c*/ 	.word	0x00000000
        /*0020*/ 	.short	0x0000
        /*0022*/ 	.short	0x0000
        /*0024*/ 	.byte	0x00, 0xf5, 0x21, 0x00


	//----- nvinfo : EIATTR_SPARSE_MMA_MASK
	.align		4
.L_215:
        /*0028*/ 	.byte	0x03, 0x50
        /*002a*/ 	.short	0x0000


	//----- nvinfo : EIATTR_MAXREG_COUNT
	.align		4
        /*002c*/ 	.byte	0x03, 0x1b
        /*002e*/ 	.short	0x00ff


	//----- nvinfo : EIATTR_MERCURY_ISA_VERSION
	.align		4
        /*0030*/ 	.byte	0x03, 0x5f
        /*0032*/ 	.short	0x0101


	//----- nvinfo : EIATTR_VRC_CTA_INIT_COUNT
	.align		4
        /*0034*/ 	.byte	0x02, 0x4a
	.zero		1
	.zero		1


	//----- nvinfo : EIATTR_EXIT_INSTR_OFFSETS
	.align		4
        /*0038*/ 	.byte	0x04, 0x1c
        /*003a*/ 	.short	(.L_217 - .L_216)


	//   ....[0]....
.L_216:
        /*003c*/ 	.word	0x000000c0


	//----- nvinfo : EIATTR_CBANK_PARAM_SIZE
	.align		4
.L_217:
        /*0040*/ 	.byte	0x03, 0x19
        /*0042*/ 	.short	0x000c


	//----- nvinfo : EIATTR_PARAM_CBANK
	.align		4
        /*0044*/ 	.byte	0x04, 0x0a
        /*0046*/ 	.short	(.L_219 - .L_218)
	.align		4
.L_218:
        /*0048*/ 	.word	index@(.nv.constant0._Z21prmt_b32_ecr_kernel_2Pjj)
        /*004c*/ 	.short	0x0380
        /*004e*/ 	.short	0x000c


	//----- nvinfo : EIATTR_SW_WAR
	.align		4
.L_219:
        /*0050*/ 	.byte	0x04, 0x36
        /*0052*/ 	.short	(.L_221 - .L_220)
.L_220:
        /*0054*/ 	.word	0x00000008
.L_221:


//--------------------- .nv.info._Z21prmt_b32_ecr_kernel_1Pjj --------------------------
	.section	.nv.info._Z21prmt_b32_ecr_kernel_1Pjj,"",@"SHT_CUDA_INFO"
	.sectionflags	@""
	.align	4


	//----- nvinfo : EIATTR_CUDA_API_VERSION
	.align		4
        /*0000*/ 	.byte	0x04, 0x37
        /*0002*/ 	.short	(.L_223 - .L_222)
.L_222:
        /*0004*/ 	.word	0x00000082


	//----- nvinfo : EIATTR_KPARAM_INFO
	.align		4
.L_223:
        /*0008*/ 	.byte	0x04, 0x17
        /*000a*/ 	.short	(.L_225 - .L_224)
.L_224:
        /*000c*/ 	.word	0x00000000
        /*0010*/ 	.short	0x0001
        /*0012*/ 	.short	0x0008
        /*0014*/ 	.byte	0x00, 0xf0, 0x11, 0x00


	//----- nvinfo : EIATTR_KPARAM_INFO
	.align		4
.L_225:
        /*0018*/ 	.byte	0x04, 0x17
        /*001a*/ 	.short	(.L_227 - .L_226)
.L_226:
        /*001c*/ 	.word	0x00000000
        /*0020*/ 	.short	0x0000
        /*0022*/ 	.short	0x0000
        /*0024*/ 	.byte	0x00, 0xf5, 0x21, 0x00


	//----- nvinfo : EIATTR_SPARSE_MMA_MASK
	.align		4
.L_227:
        /*0028*/ 	.byte	0x03, 0x50
        /*002a*/ 	.short	0x0000


	//----- nvinfo : EIATTR_MAXREG_COUNT
	.align		4
        /*002c*/ 	.byte	0x03, 0x1b
        /*002e*/ 	.short	0x00ff


	//----- nvinfo : EIATTR_MERCURY_ISA_VERSION
	.align		4
        /*0030*/ 	.byte	0x03, 0x5f
        /*0032*/ 	.short	0x0101


	//----- nvinfo : EIATTR_VRC_CTA_INIT_COUNT
	.align		4
        /*0034*/ 	.byte	0x02, 0x4a
	.zero		1
	.zero		1


	//----- nvinfo : EIATTR_EXIT_INSTR_OFFSETS
	.align		4
        /*0038*/ 	.byte	0x04, 0x1c
        /*003a*/ 	.short	(.L_229 - .L_228)


	//   ....[0]....
.L_228:
        /*003c*/ 	.word	0x000000e0


	//----- nvinfo : EIATTR_CBANK_PARAM_SIZE
	.align		4
.L_229:
        /*0040*/ 	.byte	0x03, 0x19
        /*0042*/ 	.short	0x000c


	//----- nvinfo : EIATTR_PARAM_CBANK
	.align		4
        /*0044*/ 	.byte	0x04, 0x0a
        /*0046*/ 	.short	(.L_231 - .L_230)
	.align		4
.L_230:
        /*0048*/ 	.word	index@(.nv.constant0._Z21prmt_b32_ecr_kernel_1Pjj)
        /*004c*/ 	.short	0x0380
        /*004e*/ 	.short	0x000c


	//----- nvinfo : EIATTR_SW_WAR
	.align		4
.L_231:
        /*0050*/ 	.byte	0x04, 0x36
        /*0052*/ 	.short	(.L_233 - .L_232)
.L_232:
        /*0054*/ 	.word	0x00000008
.L_233:


//--------------------- .nv.info._Z21prmt_b32_ecr_kernel_0Pjj --------------------------
	.section	.nv.info._Z21prmt_b32_ecr_kernel_0Pjj,"",@"SHT_CUDA_INFO"
	.sectionflags	@""
	.align	4


	//----- nvinfo : EIATTR_CUDA_API_VERSION
	.align		4
        /*0000*/ 	.byte	0x04, 0x37
        /*0002*/ 	.short	(.L_235 - .L_234)
.L_234:
        /*0004*/ 	.word	0x00000082


	//----- nvinfo : EIATTR_KPARAM_INFO
	.align		4
.L_235:
        /*0008*/ 	.byte	0x04, 0x17
        /*000a*/ 	.short	(.L_237 - .L_236)
.L_236:
        /*000c*/ 	.word	0x00000000
        /*0010*/ 	.short	0x0001
        /*0012*/ 	.short	0x0008
        /*0014*/ 	.byte	0x00, 0xf0, 0x11, 0x00


	//----- nvinfo : EIATTR_KPARAM_INFO
	.align		4
.L_237:
        /*0018*/ 	.byte	0x04, 0x17
        /*001a*/ 	.short	(.L_239 - .L_238)
.L_238:
        /*001c*/ 	.word	0x00000000
        /*0020*/ 	.short	0x0000
        /*0022*/ 	.short	0x0000
        /*0024*/ 	.byte	0x00, 0xf5, 0x21, 0x00


	//----- nvinfo : EIATTR_SPARSE_MMA_MASK
	.align		4
.L_239:
        /*0028*/ 	.byte	0x03, 0x50
        /*002a*/ 	.short	0x0000


	//----- nvinfo : EIATTR_MAXREG_COUNT
	.align		4
        /*002c*/ 	.byte	0x03, 0x1b
        /*002e*/ 	.short	0x00ff


	//----- nvinfo : EIATTR_MERCURY_ISA_VERSION
	.align		4
        /*0030*/ 	.byte	0x03, 0x5f
        /*0032*/ 	.short	0x0101


	//----- nvinfo : EIATTR_VRC_CTA_INIT_COUNT
	.align		4
        /*0034*/ 	.byte	0x02, 0x4a
	.zero		1
	.zero		1


	//----- nvinfo : EIATTR_EXIT_INSTR_OFFSETS
	.align		4
        /*0038*/ 	.byte	0x04, 0x1c
        /*003a*/ 	.short	(.L_241 - .L_240)


	//   ....[0]....
.L_240:
        /*003c*/ 	.word	0x000000e0


	//----- nvinfo : EIATTR_CBANK_PARAM_SIZE
	.align		4
.L_241:
        /*0040*/ 	.byte	0x03, 0x19
        /*0042*/ 	.short	0x000c


	//----- nvinfo : EIATTR_PARAM_CBANK
	.align		4
        /*0044*/ 	.byte	0x04, 0x0a
        /*0046*/ 	.short	(.L_243 - .L_242)
	.align		4
.L_242:
        /*0048*/ 	.word	index@(.nv.constant0._Z21prmt_b32_ecr_kernel_0Pjj)
        /*004c*/ 	.short	0x0380
        /*004e*/ 	.short	0x000c


	//----- nvinfo : EIATTR_SW_WAR
	.align		4
.L_243:
        /*0050*/ 	.byte	0x04, 0x36
        /*0052*/ 	.short	(.L_245 - .L_244)
.L_244:
        /*0054*/ 	.word	0x00000008
.L_245:


//--------------------- .nv.info._Z21prmt_b32_ecl_kernel_3Pjj --------------------------
	.section	.nv.info._Z21prmt_b32_ecl_kernel_3Pjj,"",@"SHT_CUDA_INFO"
	.sectionflags	@""
	.align	4


	//----- nvinfo : EIATTR_CUDA_API_VERSION
	.align		4
        /*0000*/ 	.byte	0x04, 0x37
        /*0002*/ 	.short	(.L_247 - .L_246)
.L_246:
        /*0004*/ 	.word	0x00000082


	//----- nvinfo : EIATTR_KPARAM_INFO
	.align		4
.L_247:
        /*0008*/ 	.byte	0x04, 0x17
        /*000a*/ 	.short	(.L_249 - .L_248)
.L_248:
        /*000c*/ 	.word	0x00000000
        /*0010*/ 	.short	0x0001
        /*0012*/ 	.short	0x0008
        /*0014*/ 	.byte	0x00, 0xf0, 0x11, 0x00


	//----- nvinfo : EIATTR_KPARAM_INFO
	.align		4
.L_249:
        /*0018*/ 	.byte	0x04, 0x17
        /*001a*/ 	.short	(.L_251 - .L_250)
.L_250:
        /*001c*/ 	.word	0x00000000
        /*0020*/ 	.short	0x0000
        /*0022*/ 	.short	0x0000
        /*0024*/ 	.byte	0x00, 0xf5, 0x21, 0x00


	//----- nvinfo : EIATTR_SPARSE_MMA_MASK
	.align		4
.L_251:
        /*0028*/ 	.byte	0x03, 0x50
        /*002a*/ 	.short	0x0000


	//----- nvinfo : EIATTR_MAXREG_COUNT
	.align		4
        /*002c*/ 	.byte	0x03, 0x1b
        /*002e*/ 	.short	0x00ff


	//----- nvinfo : EIATTR_MERCURY_ISA_VERSION
	.align		4
        /*0030*/ 	.byte	0x03, 0x5f
        /*0032*/ 	.short	0x0101


	//----- nvinfo : EIATTR_VRC_CTA_INIT_COUNT
	.align		4
        /*0034*/ 	.byte	0x02, 0x4a
	.zero		1
	.zero		1


	//----- nvinfo : EIATTR_EXIT_INSTR_OFFSETS
	.align		4
        /*0038*/ 	.byte	0x04, 0x1c
        /*003a*/ 	.short	(.L_253 - .L_252)


	//   ....[0]....
.L_252:
        /*003c*/ 	.word	0x00000100


	//----- nvinfo : EIATTR_CBANK_PARAM_SIZE
	.align		4
.L_253:
        /*0040*/ 	.byte	0x03, 0x19
        /*0042*/ 	.short	0x000c


	//----- nvinfo : EIATTR_PARAM_CBANK
	.align		4
        /*0044*/ 	.byte	0x04, 0x0a
        /*0046*/ 	.short	(.L_255 - .L_254)
	.align		4
.L_254:
        /*0048*/ 	.word	index@(.nv.constant0._Z21prmt_b32_ecl_kernel_3Pjj)
        /*004c*/ 	.short	0x0380
        /*004e*/ 	.short	0x000c


	//----- nvinfo : EIATTR_SW_WAR
	.align		4
.L_255:
        /*0050*/ 	.byte	0x04, 0x36
        /*0052*/ 	.short	(.L_257 - .L_256)
.L_256:
        /*0054*/ 	.word	0x00000008
.L_257:


//--------------------- .nv.info._Z21prmt_b32_ecl_kernel_2Pjj --------------------------
	.section	.nv.info._Z21prmt_b32_ecl_kernel_2Pjj,"",@"SHT_CUDA_INFO"
	.sectionflags	@""
	.align	4


	//----- nvinfo : EIATTR_CUDA_API_VERSION
	.align		4
        /*0000*/ 	.byte	0x04, 0x37
        /*0002*/ 	.short	(.L_259 - .L_258)
.L_258:
        /*0004*/ 	.word	0x00000082


	//----- nvinfo : EIATTR_KPARAM_INFO
	.align		4
.L_259:
        /*0008*/ 	.byte	0x04, 0x17
        /*000a*/ 	.short	(.L_261 - .L_260)
.L_260:
        /*000c*/ 	.word	0x00000000
        /*0010*/ 	.short	0x0001
        /*0012*/ 	.short	0x0008
        /*0014*/ 	.byte	0x00, 0xf0, 0x11, 0x00


	//----- nvinfo : EIATTR_KPARAM_INFO
	.align		4
.L_261:
        /*0018*/ 	.byte	0x04, 0x17
        /*001a*/ 	.short	(.L_263 - .L_262)
.L_262:
        /*001c*/ 	.word	0x00000000
        /*0020*/ 	.short	0x0000
        /*0022*/ 	.short	0x0000
        /*0024*/ 	.byte	0x00, 0xf5, 0x21, 0x00


	//----- nvinfo : EIATTR_SPARSE_MMA_MASK
	.align		4
.L_263:
        /*0028*/ 	.byte	0x03, 0x50
        /*002a*/ 	.short	0x0000


	//----- nvinfo : EIATTR_MAXREG_COUNT
	.align		4
        /*002c*/ 	.byte	0x03, 0x1b
        /*002e*/ 	.short	0x00ff


	//----- nvinfo : EIATTR_MERCURY_ISA_VERSION
	.align		4
        /*0030*/ 	.byte	0x03, 0x5f
        /*0032*/ 	.short	0x0101


	//----- nvinfo : EIATTR_VRC_CTA_INIT_COUNT
	.align		4
        /*0034*/ 	.byte	0x02, 0x4a
	.zero		1
	.zero		1


	//----- nvinfo : EIATTR_EXIT_INSTR_OFFSETS
	.align		4
        /*0038*/ 	.byte	0x04, 0x1c
        /*003a*/ 	.short	(.L_265 - .L_264)


	//   ....[0]....
.L_264:
        /*003c*/ 	.word	0x000000e0


	//----- nvinfo : EIATTR_CBANK_PARAM_SIZE
	.align		4
.L_265:
        /*0040*/ 	.byte	0x03, 0x19
        /*0042*/ 	.short	0x000c


	//----- nvinfo : EIATTR_PARAM_CBANK
	.align		4
        /*0044*/ 	.byte	0x04, 0x0a
        /*0046*/ 	.short	(.L_267 - .L_266)
	.align		4
.L_266:
        /*0048*/ 	.word	index@(.nv.constant0._Z21prmt_b32_ecl_kernel_2Pjj)
        /*004c*/ 	.short	0x0380
        /*004e*/ 	.short	0x000c


	//----- nvinfo : EIATTR_SW_WAR
	.align		4
.L_267:
        /*0050*/ 	.byte	0x04, 0x36
        /*0052*/ 	.short	(.L_269 - .L_268)
.L_268:
        /*0054*/ 	.word	0x00000008
.L_269:


//--------------------- .nv.info._Z21prmt_b32_ecl_kernel_1Pjj --------------------------
	.section	.nv.info._Z21prmt_b32_ecl_kernel_1Pjj,"",@"SHT_CUDA_INFO"
	.sectionflags	@""
	.align	4


	//----- nvinfo : EIATTR_CUDA_API_VERSION
	.align		4
        /*0000*/ 	.byte	0x04, 0x37
        /*0002*/ 	.short	(.L_271 - .L_270)
.L_270:
        /*0004*/ 	.word	0x00000082


	//----- nvinfo : EIATTR_KPARAM_INFO
	.align		4
.L_271:
        /*0008*/ 	.byte	0x04, 0x17
        /*000a*/ 	.short	(.L_273 - .L_272)
.L_272:
        /*000c*/ 	.word	0x00000000
        /*0010*/ 	.short	0x0001
        /*0012*/ 	.short	0x0008
        /*0014*/ 	.byte	0x00, 0xf0, 0x11, 0x00


	//----- nvinfo : EIATTR_KPARAM_INFO
	.align		4
.L_273:
        /*0018*/ 	.byte	0x04, 0x17
        /*001a*/ 	.short	(.L_275 - .L_274)
.L_274:
        /*001c*/ 	.word	0x00000000
        /*0020*/ 	.short	0x0000
        /*0022*/ 	.short	0x0000
        /*0024*/ 	.byte	0x00, 0xf5, 0x21, 0x00


	//----- nvinfo : EIATTR_SPARSE_MMA_MASK
	.align		4
.L_275:
        /*0028*/ 	.byte	0x03, 0x50
        /*002a*/ 	.short	0x0000


	//----- nvinfo : EIATTR_MAXREG_COUNT
	.align		4
        /*002c*/ 	.byte	0x03, 0x1b
        /*002e*/ 	.short	0x00ff


	//----- nvinfo : EIATTR_MERCURY_ISA_VERSION
	.align		4
        /*0030*/ 	.byte	0x03, 0x5f
        /*0032*/ 	.short	0x0101


	//----- nvinfo : EIATTR_VRC_CTA_INIT_COUNT
	.align		4
        /*0034*/ 	.byte	0x02, 0x4a
	.zero		1
	.zero		1


	//----- nvinfo : EIATTR_EXIT_INSTR_OFFSETS
	.align		4
        /*0038*/ 	.byte	0x04, 0x1c
        /*003a*/ 	.short	(.L_277 - .L_276)


	//   ....[0]....
.L_276:
        /*003c*/ 	.word	0x000000c0


	//----- nvinfo : EIATTR_CBANK_PARAM_SIZE
	.align		4
.L_277:
        /*0040*/ 	.byte	0x03, 0x19
        /*0042*/ 	.short	0x000c


	//----- nvinfo : EIATTR_PARAM_CBANK
	.align		4
        /*0044*/ 	.byte	0x04, 0x0a
        /*0046*/ 	.short	(.L_279 - .L_278)
	.align		4
.L_278:
        /*0048*/ 	.word	index@(.nv.constant0._Z21prmt_b32_ecl_kernel_1Pjj)
        /*004c*/ 	.short	0x0380
        /*004e*/ 	.short	0x000c


	//----- nvinfo : EIATTR_SW_WAR
	.align		4
.L_279:
        /*0050*/ 	.byte	0x04, 0x36
        /*0052*/ 	.short	(.L_281 - .L_280)
.L_280:
        /*0054*/ 	.word	0x00000008
.L_281:


//--------------------- .nv.info._Z21prmt_b32_ecl_kernel_0Pjj --------------------------
	.section	.nv.info._Z21prmt_b32_ecl_kernel_0Pjj,"",@"SHT_CUDA_INFO"
	.sectionflags	@""
	.align	4


	//----- nvinfo : EIATTR_CUDA_API_VERSION
	.align		4
        /*0000*/ 	.byte	0x04, 0x37
        /*0002*/ 	.short	(.L_283 - .L_282)
.L_282:
        /*0004*/ 	.word	0x00000082


	//----- nvinfo : EIATTR_KPARAM_INFO
	.align		4
.L_283:
        /*0008*/ 	.byte	0x04, 0x17
        /*000a*/ 	.short	(.L_285 - .L_284)
.L_284:
        /*000c*/ 	.word	0x00000000
        /*0010*/ 	.short	0x0001
        /*0012*/ 	.short	0x0008
        /*0014*/ 	.byte	0x00, 0xf0, 0x11, 0x00


	//----- nvinfo : EIATTR_KPARAM_INFO
	.align		4
.L_285:
        /*0018*/ 	.byte	0x04, 0x17
        /*001a*/ 	.short	(.L_287 - .L_286)
.L_286:
        /*001c*/ 	.word	0x00000000
        /*0020*/ 	.short	0x0000
        /*0022*/ 	.short	0x0000
        /*0024*/ 	.byte	0x00, 0xf5, 0x21, 0x00


	//----- nvinfo : EIATTR_SPARSE_MMA_MASK
	.align		4
.L_287:
        /*0028*/ 	.byte	0x03, 0x50
        /*002a*/ 	.short	0x0000


	//----- nvinfo : EIATTR_MAXREG_COUNT
	.align		4
        /*002c*/ 	.byte	0x03, 0x1b
        /*002e*/ 	.short	0x00ff


	//----- nvinfo : EIATTR_MERCURY_ISA_VERSION
	.align		4
        /*0030*/ 	.byte	0x03, 0x5f
        /*0032*/ 	.short	0x0101


	//----- nvinfo : EIATTR_VRC_CTA_INIT_COUNT
	.align		4
        /*0034*/ 	.byte	0x02, 0x4a
	.zero		1
	.zero		1


	//----- nvinfo : EIATTR_EXIT_INSTR_OFFSETS
	.align		4
        /*0038*/ 	.byte	0x04, 0x1c
        /*003a*/ 	.short	(.L_289 - .L_288)


	//   ....[0]....
.L_288:
        /*003c*/ 	.word	0x00000070


	//----- nvinfo : EIATTR_CBANK_PARAM_SIZE
	.align		4
.L_289:
        /*0040*/ 	.byte	0x03, 0x19
        /*0042*/ 	.short	0x000c


	//----- nvinfo : EIATTR_PARAM_CBANK
	.align		4
        /*0044*/ 	.byte	0x04, 0x0a
        /*0046*/ 	.short	(.L_291 - .L_290)
	.align		4
.L_290:
        /*0048*/ 	.word	index@(.nv.constant0._Z21prmt_b32_ecl_kernel_0Pjj)
        /*004c*/ 	.short	0x0380
        /*004e*/ 	.short	0x000c


	//----- nvinfo : EIATTR_SW_WAR
	.align		4
.L_291:
        /*0050*/ 	.byte	0x04, 0x36
        /*0052*/ 	.short	(.L_293 - .L_292)
.L_292:
        /*0054*/ 	.word	0x00000008
.L_293:


//--------------------- .nv.info._Z21prmt_b32_rc8_kernel_3Pjj --------------------------
	.section	.nv.info._Z21prmt_b32_rc8_kernel_3Pjj,"",@"SHT_CUDA_INFO"
	.sectionflags	@""
	.align	4


	//----- nvinfo : EIATTR_CUDA_API_VERSION
	.align		4
        /*0000*/ 	.byte	0x04, 0x37
        /*0002*/ 	.short	(.L_295 - .L_294)
.L_294:
        /*0004*/ 	.word	0x00000082


	//----- nvinfo : EIATTR_KPARAM_INFO
	.align		4
.L_295:
        /*0008*/ 	.byte	0x04, 0x17
        /*000a*/ 	.short	(.L_297 - .L_296)
.L_296:
        /*000c*/ 	.word	0x00000000
        /*0010*/ 	.short	0x0001
        /*0012*/ 	.short	0x0008
        /*0014*/ 	.byte	0x00, 0xf0, 0x11, 0x00


	//----- nvinfo : EIATTR_KPARAM_INFO
	.align		4
.L_297:
        /*0018*/ 	.byte	0x04, 0x17
        /*001a*/ 	.short	(.L_299 - .L_298)
.L_298:
        /*001c*/ 	.word	0x00000000
        /*0020*/ 	.short	0x0000
        /*0022*/ 	.short	0x0000
        /*0024*/ 	.byte	0x00, 0xf5, 0x21, 0x00


	//----- nvinfo : EIATTR_SPARSE_MMA_MASK
	.align		4
.L_299:
        /*0028*/ 	.byte	0x03, 0x50
        /*002a*/ 	.short	0x0000


	//----- nvinfo : EIATTR_MAXREG_COUNT
	.align		4
        /*002c*/ 	.byte	0x03, 0x1b
        /*002e*/ 	.short	0x00ff


	//----- nvinfo : EIATTR_MERCURY_ISA_VERSION
	.align		4
        /*0030*/ 	.byte	0x03, 0x5f
        /*0032*/ 	.short	0x0101


	//----- nvinfo : EIATTR_VRC_CTA_INIT_COUNT
	.align		4
        /*0034*/ 	.byte	0x02, 0x4a
	.zero		1
	.zero		1


	//----- nvinfo : EIATTR_EXIT_INSTR_OFFSETS
	.align		4
        /*0038*/ 	.byte	0x04, 0x1c
        /*003a*/ 	.short	(.L_301 - .L_300)


	//   ....[0]....
.L_300:
        /*003c*/ 	.word	0x00000100


	//----- nvinfo : EIATTR_CBANK_PARAM_SIZE
	.align		4
.L_301:
        /*0040*/ 	.byte	0x03, 0x19
        /*0042*/ 	.short	0x000c


	//----- nvinfo : EIATTR_PARAM_CBANK
	.align		4
        /*0044*/ 	.byte	0x04, 0x0a
        /*0046*/ 	.short	(.L_303 - .L_302)
	.align		4
.L_302:
        /*0048*/ 	.word	index@(.nv.constant0._Z21prmt_b32_rc8_kernel_3Pjj)
        /*004c*/ 	.short	0x0380
        /*004e*/ 	.short	0x000c


	//----- nvinfo : EIATTR_SW_WAR
	.align		4
.L_303:
        /*0050*/ 	.byte	0x04, 0x36
        /*0052*/ 	.short	(.L_305 - .L_304)
.L_304:
        /*0054*/ 	.word	0x00000008
.L_305:


//--------------------- .nv.info._Z21prmt_b32_rc8_kernel_2Pjj --------------------------
	.section	.nv.info._Z21prmt_b32_rc8_kernel_2Pjj,"",@"SHT_CUDA_INFO"
	.sectionflags	@""
	.align	4


	//----- nvinfo : EIATTR_CUDA_API_VERSION
	.align		4
        /*0000*/ 	.byte	0x04, 0x37
        /*0002*/ 	.short	(.L_307 - .L_306)
.L_306:
        /*0004*/ 	.word	0x00000082


	//----- nvinfo : EIATTR_KPARAM_INFO
	.align		4
.L_307:
        /*0008*/ 	.byte	0x04, 0x17
        /*000a*/ 	.short	(.L_309 - .L_308)
.L_308:
        /*000c*/ 	.word	0x00000000
        /*0010*/ 	.short	0x0001
        /*0012*/ 	.short	0x0008
        /*0014*/ 	.byte	0x00, 0xf0, 0x11, 0x00


	//----- nvinfo : EIATTR_KPARAM_INFO
	.align		4
.L_309:
        /*0018*/ 	.byte	0x04, 0x17
        /*001a*/ 	.short	(.L_311 - .L_310)
.L_310:
        /*001c*/ 	.word	0x00000000
        /*0020*/ 	.short	0x0000
        /*0022*/ 	.short	0x0000
        /*0024*/ 	.byte	0x00, 0xf5, 0x21, 0x00


	//----- nvinfo : EIATTR_SPARSE_MMA_MASK
	.align		4
.L_311:
        /*0028*/ 	.byte	0x03, 0x50
        /*002a*/ 	.short	0x0000


	//----- nvinfo : EIATTR_MAXREG_COUNT
	.align		4
        /*002c*/ 	.byte	0x03, 0x1b
        /*002e*/ 	.short	0x00ff


	//----- nvinfo : EIATTR_MERCURY_ISA_VERSION
	.align		4
        /*0030*/ 	.byte	0x03, 0x5f
        /*0032*/ 	.short	0x0101


	//----- nvinfo : EIATTR_VRC_CTA_INIT_COUNT
	.align		4
        /*0034*/ 	.byte	0x02, 0x4a
	.zero		1
	.zero		1


	//----- nvinfo : EIATTR_EXIT_INSTR_OFFSETS
	.align		4
        /*0038*/ 	.byte	0x04, 0x1c
        /*003a*/ 	.short	(.L_313 - .L_312)


	//   ....[0]....
.L_312:
        /*003c*/ 	.word	0x00000100


	//----- nvinfo : EIATTR_CBANK_PARAM_SIZE
	.align		4
.L_313:
        /*0040*/ 	.byte	0x03, 0x19
        /*0042*/ 	.short	0x000c


	//----- nvinfo : EIATTR_PARAM_CBANK
	.align		4
        /*0044*/ 	.byte	0x04, 0x0a
        /*0046*/ 	.short	(.L_315 - .L_314)
	.align		4
.L_314:
        /*0048*/ 	.word	index@(.nv.constant0._Z21prmt_b32_rc8_kernel_2Pjj)
        /*004c*/ 	.short	0x0380
        /*004e*/ 	.short	0x000c


	//----- nvinfo : EIATTR_SW_WAR
	.align		4
.L_315:
        /*0050*/ 	.byte	0x04, 0x36
        /*0052*/ 	.short	(.L_317 - .L_316)
.L_316:
        /*0054*/ 	.word	0x00000008
.L_317:


//--------------------- .nv.info._Z21prmt_b32_rc8_kernel_1Pjj --------------------------
	.section	.nv.info._Z21prmt_b32_rc8_kernel_1Pjj,"",@"SHT_CUDA_INFO"
	.sectionflags	@""
	.align	4


	//----- nvinfo : EIATTR_CUDA_API_VERSION
	.align		4
        /*0000*/ 	.byte	0x04, 0x37
        /*0002*/ 	.short	(.L_319 - .L_318)
.L_318:
        /*0004*/ 	.word	0x00000082


	//----- nvinfo : EIATTR_KPARAM_INFO
	.align		4
.L_319:
        /*0008*/ 	.byte	0x04, 0x17
        /*000a*/ 	.short	(.L_321 - .L_320)
.L_320:
        /*000c*/ 	.word	0x00000000
        /*0010*/ 	.short	0x0001
        /*0012*/ 	.short	0x0008
        /*0014*/ 	.byte	0x00, 0xf0, 0x11, 0x00


	//----- nvinfo : EIATTR_KPARAM_INFO
	.align		4
.L_321:
        /*0018*/ 	.byte	0x04, 0x17
        /*001a*/ 	.short	(.L_323 - .L_322)
.L_322:
        /*001c*/ 	.word	0x00000000
        /*0020*/ 	.short	0x0000
        /*0022*/ 	.short	0x0000
        /*0024*/ 	.byte	0x00, 0xf5, 0x21, 0x00


	//----- nvinfo : EIATTR_SPARSE_MMA_MASK
	.align		4
.L_323:
        /*0028*/ 	.byte	0x03, 0x50
        /*002a*/ 	.short	0x0000


	//----- nvinfo : EIATTR_MAXREG_COUNT
	.align		4
        /*002c*/ 	.byte	0x03, 0x1b
        /*002e*/ 	.short	0x00ff


	//----- nvinfo : EIATTR_MERCURY_ISA_VERSION
	.align		4
        /*0030*/ 	.byte	0x03, 0x5f
        /*0032*/ 	.short	0x0101


	//----- nvinfo : EIATTR_VRC_CTA_INIT_COUNT
	.align		4
        /*0034*/ 	.byte	0x02, 0x4a
	.zero		1
	.zero		1


	//----- nvinfo : EIATTR_EXIT_INSTR_OFFSETS
	.align		4
        /*0038*/ 	.byte	0x04, 0x1c
        /*003a*/ 	.short	(.L_325 - .L_324)


	//   ....[0]....
.L_324:
        /*003c*/ 	.word	0x00000100


	//----- nvinfo : EIATTR_CBANK_PARAM_SIZE
	.align		4
.L_325:
        /*0040*/ 	.byte	0x03, 0x19
        /*0042*/ 	.short	0x000c


	//----- nvinfo : EIATTR_PARAM_CBANK
	.align		4
        /*0044*/ 	.byte	0x04, 0x0a
        /*0046*/ 	.short	(.L_327 - .L_326)
	.align		4
.L_326:
        /*0048*/ 	.word	index@(.nv.constant0._Z21prmt_b32_rc8_kernel_1Pjj)
        /*004c*/ 	.short	0x0380
        /*004e*/ 	.short	0x000c


	//----- nvinfo : EIATTR_SW_WAR
	.align		4
.L_327:
        /*0050*/ 	.byte	0x04, 0x36
        /*0052*/ 	.short	(.L_329 - .L_328)
.L_328:
        /*0054*/ 	.word	0x00000008
.L_329:


//--------------------- .nv.info._Z21prmt_b32_rc8_kernel_0Pjj --------------------------
	.section	.nv.info._Z21prmt_b32_rc8_kernel_0Pjj,"",@"SHT_CUDA_INFO"
	.sectionflags	@""
	.align	4


	//----- nvinfo : EIATTR_CUDA_API_VERSION
	.align		4
        /*0000*/ 	.byte	0x04, 0x37
        /*0002*/ 	.short	(.L_331 - .L_330)
.L_330:
        /*0004*/ 	.word	0x00000082


	//----- nvinfo : EIATTR_KPARAM_INFO
	.align		4
.L_331:
        /*0008*/ 	.byte	0x04, 0x17
        /*000a*/ 	.short	(.L_333 - .L_332)
.L_332:
        /*000c*/ 	.word	0x00000000
        /*0010*/ 	.short	0x0001
        /*0012*/ 	.short	0x0008
        /*0014*/ 	.byte	0x00, 0xf0, 0x11, 0x00


	//----- nvinfo : EIATTR_KPARAM_INFO
	.align		4
.L_333:
        /*0018*/ 	.byte	0x04, 0x17
        /*001a*/ 	.short	(.L_335 - .L_334)
.L_334:
        /*001c*/ 	.word	0x00000000
        /*0020*/ 	.short	0x0000
        /*0022*/ 	.short	0x0000
        /*0024*/ 	.byte	0x00, 0xf5, 0x21, 0x00


	//----- nvinfo : EIATTR_SPARSE_MMA_MASK
	.align		4
.L_335:
        /*0028*/ 	.byte	0x03, 0x50
        /*002a*/ 	.short	0x0000


	//----- nvinfo : EIATTR_MAXREG_COUNT
	.align		4
        /*002c*/ 	.byte	0x03, 0x1b
        /*002e*/ 	.short	0x00ff


	//----- nvinfo : EIATTR_MERCURY_ISA_VERSION
	.align		4
        /*0030*/ 	.byte	0x03, 0x5f
        /*0032*/ 	.short	0x0101


	//----- nvinfo : EIATTR_VRC_CTA_INIT_COUNT
	.align		4
        /*0034*/ 	.byte	0x02, 0x4a
	.zero		1
	.zero		1


	//----- nvinfo : EIATTR_EXIT_INSTR_OFFSETS
	.align		4
        /*0038*/ 	.byte	0x04, 0x1c
        /*003a*/ 	.short	(.L_337 - .L_336)


	//   ....[0]....
.L_336:
        /*003c*/ 	.word	0x000000e0


	//----- nvinfo : EIATTR_CBANK_PARAM_SIZE
	.align		4
.L_337:
        /*0040*/ 	.byte	0x03, 0x19
        /*0042*/ 	.short	0x000c


	//----- nvinfo : EIATTR_PARAM_CBANK
	.align		4
        /*0044*/ 	.byte	0x04, 0x0a
        /*0046*/ 	.short	(.L_339 - .L_338)
	.align		4
.L_338:
        /*0048*/ 	.word	index@(.nv.constant0._Z21prmt_b32_rc8_kernel_0Pjj)
        /*004c*/ 	.short	0x0380
        /*004e*/ 	.short	0x000c


	//----- nvinfo : EIATTR_SW_WAR
	.align		4
.L_339:
        /*0050*/ 	.byte	0x04, 0x36
        /*0052*/ 	.short	(.L_341 - .L_340)
.L_340:
        /*0054*/ 	.word	0x00000008
.L_341:


//--------------------- .nv.info._Z21prmt_b32_b4e_kernel_3Pjj --------------------------
	.section	.nv.info._Z21prmt_b32_b4e_kernel_3Pjj,"",@"SHT_CUDA_INFO"
	.sectionflags	@""
	.align	4


	//----- nvinfo : EIATTR_CUDA_API_VERSION
	.align		4
        /*0000*/ 	.byte	0x04, 0x37
        /*0002*/ 	.short	(.L_343 - .L_342)
.L_342:
        /*0004*/ 	.word	0x00000082


	//----- nvinfo : EIATTR_KPARAM_INFO
	.align		4
.L_343:
        /*0008*/ 	.byte	0x04, 0x17
        /*000a*/ 	.short	(.L_345 - .L_344)
.L_344:
        /*000c*/ 	.word	0x00000000
        /*0010*/ 	.short	0x0001
        /*0012*/ 	.short	0x0008
        /*0014*/ 	.byte	0x00, 0xf0, 0x11, 0x00


	//----- nvinfo : EIATTR_KPARAM_INFO
	.align		4
.L_345:
        /*0018*/ 	.byte	0x04, 0x17
        /*001a*/ 	.short	(.L_347 - .L_346)
.L_346:
        /*001c*/ 	.word	0x00000000
        /*0020*/ 	.short	0x0000
        /*0022*/ 	.short	0x0000
        /*0024*/ 	.byte	0x00, 0xf5, 0x21, 0x00


	//----- nvinfo : EIATTR_SPARSE_MMA_MASK
	.align		4
.L_347:
        /*0028*/ 	.byte	0x03, 0x50
        /*002a*/ 	.short	0x0000


	//----- nvinfo : EIATTR_MAXREG_COUNT
	.align		4
        /*002c*/ 	.byte	0x03, 0x1b
        /*002e*/ 	.short	0x00ff


	//----- nvinfo : EIATTR_MERCURY_ISA_VERSION
	.align		4
        /*0030*/ 	.byte	0x03, 0x5f
        /*0032*/ 	.short	0x0101


	//----- nvinfo : EIATTR_VRC_CTA_INIT_COUNT
	.align		4
        /*0034*/ 	.byte	0x02, 0x4a
	.zero		1
	.zero		1


	//----- nvinfo : EIATTR_EXIT_INSTR_OFFSETS
	.align		4
        /*0038*/ 	.byte	0x04, 0x1c
        /*003a*/ 	.short	(.L_349 - .L_348)


	//   ....[0]....
.L_348:
        /*003c*/ 	.word	0x000000a0


	//----- nvinfo : EIATTR_CBANK_PARAM_SIZE
	.align		4
.L_349:
        /*0040*/ 	.byte	0x03, 0x19
        /*0042*/ 	.short	0x000c


	//----- nvinfo : EIATTR_PARAM_CBANK
	.align		4
        /*0044*/ 	.byte	0x04, 0x0a
        /*0046*/ 	.short	(.L_351 - .L_350)
	.align		4
.L_350:
        /*0048*/ 	.word	index@(.nv.constant0._Z21prmt_b32_b4e_kernel_3Pjj)
        /*004c*/ 	.short	0x0380
        /*004e*/ 	.short	0x000c


	//----- nvinfo : EIATTR_SW_WAR
	.align		4
.L_351:
        /*0050*/ 	.byte	0x04, 0x36
        /*0052*/ 	.short	(.L_353 - .L_352)
.L_352:
        /*0054*/ 	.word	0x00000008
.L_353:


//--------------------- .nv.info._Z21prmt_b32_b4e_kernel_2Pjj --------------------------
	.section	.nv.info._Z21prmt_b32_b4e_kernel_2Pjj,"",@"SHT_CUDA_INFO"
	.sectionflags	@""
	.align	4


	//----- nvinfo : EIATTR_CUDA_API_VERSION
	.align		4
        /*0000*/ 	.byte	0x04, 0x37
        /*0002*/ 	.short	(.L_355 - .L_354)
.L_354:
        /*0004*/ 	.word	0x00000082


	//----- nvinfo : EIATTR_KPARAM_INFO
	.align		4
.L_355:
        /*0008*/ 	.byte	0x04, 0x17
        /*000a*/ 	.short	(.L_357 - .L_356)
.L_356:
        /*000c*/ 	.word	0x00000000
        /*0010*/ 	.short	0x0001
        /*0012*/ 	.short	0x0008
        /*0014*/ 	.byte	0x00, 0xf0, 0x11, 0x00


	//----- nvinfo : EIATTR_KPARAM_INFO
	.align		4
.L_357:
        /*0018*/ 	.byte	0x04, 0x17
        /*001a*/ 	.short	(.L_359 - .L_358)
.L_358:
        /*001c*/ 	.word	0x00000000
        /*0020*/ 	.short	0x0000
        /*0022*/ 	.short	0x0000
        /*0024*/ 	.byte	0x00, 0xf5, 0x21, 0x00


	//----- nvinfo : EIATTR_SPARSE_MMA_MASK
	.align		4
.L_359:
        /*0028*/ 	.byte	0x03, 0x50
        /*002a*/ 	.short	0x0000


	//----- nvinfo : EIATTR_MAXREG_COUNT
	.align		4
        /*002c*/ 	.byte	0x03, 0x1b
        /*002e*/ 	.short	0x00ff


	//----- nvinfo : EIATTR_MERCURY_ISA_VERSION
	.align		4
        /*0030*/ 	.byte	0x03, 0x5f
        /*0032*/ 	.short	0x0101


	//----- nvinfo : EIATTR_VRC_CTA_INIT_COUNT
	.align		4
        /*0034*/ 	.byte	0x02, 0x4a
	.zero		1
	.zero		1


	//----- nvinfo : EIATTR_EXIT_INSTR_OFFSETS
	.align		4
        /*0038*/ 	.byte	0x04, 0x1c
        /*003a*/ 	.short	(.L_361 - .L_360)


	//   ....[0]....
.L_360:
        /*003c*/ 	.word	0x000000f0


	//----- nvinfo : EIATTR_CBANK_PARAM_SIZE
	.align		4
.L_361:
        /*0040*/ 	.byte	0x03, 0x19
        /*0042*/ 	.short	0x000c


	//----- nvinfo : EIATTR_PARAM_CBANK
	.align		4
        /*0044*/ 	.byte	0x04, 0x0a
        /*0046*/ 	.short	(.L_363 - .L_362)
	.align		4
.L_362:
        /*0048*/ 	.word	index@(.nv.constant0._Z21prmt_b32_b4e_kernel_2Pjj)
        /*004c*/ 	.short	0x0380
        /*004e*/ 	.short	0x000c


	//----- nvinfo : EIATTR_SW_WAR
	.align		4
.L_363:
        /*0050*/ 	.byte	0x04, 0x36
        /*0052*/ 	.short	(.L_365 - .L_364)
.L_364:
        /*0054*/ 	.word	0x00000008
.L_365:


//--------------------- .nv.info._Z21prmt_b32_b4e_kernel_1Pjj --------------------------
	.section	.nv.info._Z21prmt_b32_b4e_kernel_1Pjj,"",@"SHT_CUDA_INFO"
	.sectionflags	@""
	.align	4


	//----- nvinfo : EIATTR_CUDA_API_VERSION
	.align		4
        /*0000*/ 	.byte	0x04, 0x37
        /*0002*/ 	.short	(.L_367 - .L_366)
.L_366:
        /*0004*/ 	.word	0x00000082


	//----- nvinfo : EIATTR_KPARAM_INFO
	.align		4
.L_367:
        /*0008*/ 	.byte	0x04, 0x17
        /*000a*/ 	.short	(.L_369 - .L_368)
.L_368:
        /*000c*/ 	.word	0x00000000
        /*0010*/ 	.short	0x0001
        /*0012*/ 	.short	0x0008
        /*0014*/ 	.byte	0x00, 0xf0, 0x11, 0x00


	//----- nvinfo : EIATTR_KPARAM_INFO
	.align		4
.L_369:
        /*0018*/ 	.byte	0x04, 0x17
        /*001a*/ 	.short	(.L_371 - .L_370)
.L_370:
        /*001c*/ 	.word	0x00000000
        /*0020*/ 	.short	0x0000
        /*0022*/ 	.short	0x0000
        /*0024*/ 	.byte	0x00, 0xf5, 0x21, 0x00


	//----- nvinfo : EIATTR_SPARSE_MMA_MASK
	.align		4
.L_371:
        /*0028*/ 	.byte	0x03, 0x50
        /*002a*/ 	.short	0x0000


	//----- nvinfo : EIATTR_MAXREG_COUNT
	.align		4
        /*002c*/ 	.byte	0x03, 0x1b
        /*002e*/ 	.short	0x00ff


	//----- nvinfo : EIATTR_MERCURY_ISA_VERSION
	.align		4
        /*0030*/ 	.byte	0x03, 0x5f
        /*0032*/ 	.short	0x0101


	//----- nvinfo : EIATTR_VRC_CTA_INIT_COUNT
	.align		4
        /*0034*/ 	.byte	0x02, 0x4a
	.zero		1
	.zero		1


	//----- nvinfo : EIATTR_EXIT_INSTR_OFFSETS
	.align		4
        /*0038*/ 	.byte	0x04, 0x1c
        /*003a*/ 	.short	(.L_373 - .L_372)


	//   ....[0]....
.L_372:
        /*003c*/ 	.word	0x000000f0


	//----- nvinfo : EIATTR_CBANK_PARAM_SIZE
	.align		4
.L_373:
        /*0040*/ 	.byte	0x03, 0x19
        /*0042*/ 	.short	0x000c


	//----- nvinfo : EIATTR_PARAM_CBANK
	.align		4
        /*0044*/ 	.byte	0x04, 0x0a
        /*0046*/ 	.short	(.L_375 - .L_374)
	.align		4
.L_374:
        /*0048*/ 	.word	index@(.nv.constant0._Z21prmt_b32_b4e_kernel_1Pjj)
        /*004c*/ 	.short	0x0380
        /*004e*/ 	.short	0x000c


	//----- nvinfo : EIATTR_SW_WAR
	.align		4
.L_375:
        /*0050*/ 	.byte	0x04, 0x36
        /*0052*/ 	.short	(.L_377 - .L_376)
.L_376:
        /*0054*/ 	.word	0x00000008
.L_377:


//--------------------- .nv.info._Z21prmt_b32_b4e_kernel_0Pjj --------------------------
	.section	.nv.info._Z21prmt_b32_b4e_kernel_0Pjj,"",@"SHT_CUDA_INFO"
	.sectionflags	@""
	.align	4


	//----- nvinfo : EIATTR_CUDA_API_VERSION
	.align		4
        /*0000*/ 	.byte	0x04, 0x37
        /*0002*/ 	.short	(.L_379 - .L_378)
.L_378:
        /*0004*/ 	.word	0x00000082


	//----- nvinfo : EIATTR_KPARAM_INFO
	.align		4
.L_379:
        /*0008*/ 	.byte	0x04, 0x17
        /*000a*/ 	.short	(.L_381 - .L_380)
.L_380:
        /*000c*/ 	.word	0x00000000
        /*0010*/ 	.short	0x0001
        /*0012*/ 	.short	0x0008
        /*0014*/ 	.byte	0x00, 0xf0, 0x11, 0x00


	//----- nvinfo : EIATTR_KPARAM_INFO
	.align		4
.L_381:
        /*0018*/ 	.byte	0x04, 0x17
        /*001a*/ 	.short	(.L_383 - .L_382)
.L_382:
        /*001c*/ 	.word	0x00000000
        /*0020*/ 	.short	0x0000
        /*0022*/ 	.short	0x0000
        /*0024*/ 	.byte	0x00, 0xf5, 0x21, 0x00


	//----- nvinfo : EIATTR_SPARSE_MMA_MASK
	.align		4
.L_383:
        /*0028*/ 	.byte	0x03, 0x50
        /*002a*/ 	.short	0x0000


	//----- nvinfo : EIATTR_MAXREG_COUNT
	.align		4
        /*002c*/ 	.byte	0x03, 0x1b
        /*002e*/ 	.short	0x00ff


	//----- nvinfo : EIATTR_MERCURY_ISA_VERSION
	.align		4
        /*0030*/ 	.byte	0x03, 0x5f
        /*0032*/ 	.short	0x0101


	//----- nvinfo : EIATTR_VRC_CTA_INIT_COUNT
	.align		4
        /*0034*/ 	.byte	0x02, 0x4a
	.zero		1
	.zero		1


	//----- nvinfo : EIATTR_EXIT_INSTR_OFFSETS
	.align		4
        /*0038*/ 	.byte	0x04, 0x1c
        /*003a*/ 	.short	(.L_385 - .L_384)


	//   ....[0]....
.L_384:
        /*003c*/ 	.word	0x00000090


	//----- nvinfo : EIATTR_CBANK_PARAM_SIZE
	.align		4
.L_385:
        /*0040*/ 	.byte	0x03, 0x19
        /*0042*/ 	.short	0x000c


	//----- nvinfo : EIATTR_PARAM_CBANK
	.align		4
        /*0044*/ 	.byte	0x04, 0x0a
        /*0046*/ 	.short	(.L_387 - .L_386)
	.align		4
.L_386:
        /*0048*/ 	.word	index@(.nv.constant0._Z21prmt_b32_b4e_kernel_0Pjj)
        /*004c*/ 	.short	0x0380
        /*004e*/ 	.short	0x000c


	//----- nvinfo : EIATTR_SW_WAR
	.align		4
.L_387:
        /*0050*/ 	.byte	0x04, 0x36
        /*0052*/ 	.short	(.L_389 - .L_388)
.L_388:
        /*0054*/ 	.word	0x00000008
.L_389:


//--------------------- .nv.info._Z21prmt_b32_f4e_kernel_3Pjj --------------------------
	.section	.nv.info._Z21prmt_b32_f4e_kernel_3Pjj,"",@"SHT_CUDA_INFO"
	.sectionflags	@""
	.align	4


	//----- nvinfo : EIATTR_CUDA_API_VERSION
	.align		4
        /*0000*/ 	.byte	0x04, 0x37
        /*0002*/ 	.short	(.L_391 - .L_390)
.L_390:
        /*0004*/ 	.word	0x00000082


	//----- nvinfo : EIATTR_KPARAM_INFO
	.align		4
.L_391:
        /*0008*/ 	.byte	0x04, 0x17
        /*000a*/ 	.short	(.L_393 - .L_392)
.L_392:
        /*000c*/ 	.word	0x00000000
        /*0010*/ 	.short	0x0001
        /*0012*/ 	.short	0x0008
        /*0014*/ 	.byte	0x00, 0xf0, 0x11, 0x00


	//----- nvinfo : EIATTR_KPARAM_INFO
	.align		4
.L_393:
        /*0018*/ 	.byte	0x04, 0x17
        /*001a*/ 	.short	(.L_395 - .L_394)
.L_394:
        /*001c*/ 	.word	0x00000000
        /*0020*/ 	.short	0x0000
        /*0022*/ 	.short	0x0000
        /*0024*/ 	.byte	0x00, 0xf5, 0x21, 0x00


	//----- nvinfo : EIATTR_SPARSE_MMA_MASK
	.align		4
.L_395:
        /*0028*/ 	.byte	0x03, 0x50
        /*002a*/ 	.short	0x0000


	//----- nvinfo : EIATTR_MAXREG_COUNT
	.align		4
        /*002c*/ 	.byte	0x03, 0x1b
        /*002e*/ 	.short	0x00ff


	//----- nvinfo : EIATTR_MERCURY_ISA_VERSION
	.align		4
        /*0030*/ 	.byte	0x03, 0x5f
        /*0032*/ 	.short	0x0101


	//----- nvinfo : EIATTR_VRC_CTA_INIT_COUNT
	.align		4
        /*0034*/ 	.byte	0x02, 0x4a
	.zero		1
	.zero		1


	//----- nvinfo : EIATTR_EXIT_INSTR_OFFSETS
	.align		4
        /*0038*/ 	.byte	0x04, 0x1c
        /*003a*/ 	.short	(.L_397 - .L_396)


	//   ....[0]....
.L_396:
        /*003c*/ 	.word	0x000000a0


	//----- nvinfo : EIATTR_CBANK_PARAM_SIZE
	.align		4
.L_397:
        /*0040*/ 	.byte	0x03, 0x19
        /*0042*/ 	.short	0x000c


	//----- nvinfo : EIATTR_PARAM_CBANK
	.align		4
        /*0044*/ 	.byte	0x04, 0x0a
        /*0046*/ 	.short	(.L_399 - .L_398)
	.align		4
.L_398:
        /*0048*/ 	.word	index@(.nv.constant0._Z21prmt_b32_f4e_kernel_3Pjj)
        /*004c*/ 	.short	0x0380
        /*004e*/ 	.short	0x000c


	//----- nvinfo : EIATTR_SW_WAR
	.align		4
.L_399:
        /*0050*/ 	.byte	0x04, 0x36
        /*0052*/ 	.short	(.L_401 - .L_400)
.L_400:
        /*0054*/ 	.word	0x00000008
.L_401:


//--------------------- .nv.info._Z21prmt_b32_f4e_kernel_2Pjj --------------------------
	.section	.nv.info._Z21prmt_b32_f4e_kernel_2Pjj,"",@"SHT_CUDA_INFO"
	.sectionflags	@""
	.align	4


	//----- nvinfo : EIATTR_CUDA_API_VERSION
	.align		4
        /*0000*/ 	.byte	0x04, 0x37
        /*0002*/ 	.short	(.L_403 - .L_402)
.L_402:
        /*0004*/ 	.word	0x00000082


	//----- nvinfo : EIATTR_KPARAM_INFO
	.align		4
.L_403:
        /*0008*/ 	.byte	0x04, 0x17
        /*000a*/ 	.short	(.L_405 - .L_404)
.L_404:
        /*000c*/ 	.word	0x00000000
        /*0010*/ 	.short	0x0001
        /*0012*/ 	.short	0x0008
        /*0014*/ 	.byte	0x00, 0xf0, 0x11, 0x00


	//----- nvinfo : EIATTR_KPARAM_INFO
	.align		4
.L_405:
        /*0018*/ 	.byte	0x04, 0x17
        /*001a*/ 	.short	(.L_407 - .L_406)
.L_406:
        /*001c*/ 	.word	0x00000000
        /*0020*/ 	.short	0x0000
        /*0022*/ 	.short	0x0000
        /*0024*/ 	.byte	0x00, 0xf5, 0x21, 0x00


	//----- nvinfo : EIATTR_SPARSE_MMA_MASK
	.align		4
.L_407:
        /*0028*/ 	.byte	0x03, 0x50
        /*002a*/ 	.short	0x0000


	//----- nvinfo : EIATTR_MAXREG_COUNT
	.align		4
        /*002c*/ 	.byte	0x03, 0x1b
        /*002e*/ 	.short	0x00ff


	//----- nvinfo : EIATTR_MERCURY_ISA_VERSION
	.align		4
        /*0030*/ 	.byte	0x03, 0x5f
        /*0032*/ 	.short	0x0101


	//----- nvinfo : EIATTR_VRC_CTA_INIT_COUNT
	.align		4
        /*0034*/ 	.byte	0x02, 0x4a
	.zero		1
	.zero		1


	//----- nvinfo : EIATTR_EXIT_INSTR_OFFSETS
	.align		4
        /*0038*/ 	.byte	0x04, 0x1c
        /*003a*/ 	.short	(.L_409 - .L_408)


	//   ....[0]....
.L_408:
        /*003c*/ 	.word	0x000000a0


	//----- nvinfo : EIATTR_CBANK_PARAM_SIZE
	.align		4
.L_409:
        /*0040*/ 	.byte	0x03, 0x19
        /*0042*/ 	.short	0x000c


	//----- nvinfo : EIATTR_PARAM_CBANK
	.align		4
        /*0044*/ 	.byte	0x04, 0x0a
        /*0046*/ 	.short	(.L_411 - .L_410)
	.align		4
.L_410:
        /*0048*/ 	.word	index@(.nv.constant0._Z21prmt_b32_f4e_kernel_2Pjj)
        /*004c*/ 	.short	0x0380
        /*004e*/ 	.short	0x000c


	//----- nvinfo : EIATTR_SW_WAR
	.align		4
.L_411:
        /*0050*/ 	.byte	0x04, 0x36
        /*0052*/ 	.short	(.L_413 - .L_412)
.L_412:
        /*0054*/ 	.word	0x00000008
.L_413:


//--------------------- .nv.info._Z21prmt_b32_f4e_kernel_1Pjj --------------------------
	.section	.nv.info._Z21prmt_b32_f4e_kernel_1Pjj,"",@"SHT_CUDA_INFO"
	.sectionflags	@""
	.align	4


	//----- nvinfo : EIATTR_CUDA_API_VERSION
	.align		4
        /*0000*/ 	.byte	0x04, 0x37
        /*0002*/ 	.short	(.L_415 - .L_414)
.L_414:
        /*0004*/ 	.word	0x00000082


	//----- nvinfo : EIATTR_KPARAM_INFO
	.align		4
.L_415:
        /*0008*/ 	.byte	0x04, 0x17
        /*000a*/ 	.short	(.L_417 - .L_416)
.L_416:
        /*000c*/ 	.word	0x00000000
        /*0010*/ 	.short	0x0001
        /*0012*/ 	.short	0x0008
        /*0014*/ 	.byte	0x00, 0xf0, 0x11, 0x00


	//----- nvinfo : EIATTR_KPARAM_INFO
	.align		4
.L_417:
        /*0018*/ 	.byte	0x04, 0x17
        /*001a*/ 	.short	(.L_419 - .L_418)
.L_418:
        /*001c*/ 	.word	0x00000000
        /*0020*/ 	.short	0x0000
        /*0022*/ 	.short	0x0000
        /*0024*/ 	.byte	0x00, 0xf5, 0x21, 0x00


	//----- nvinfo : EIATTR_SPARSE_MMA_MASK
	.align		4
.L_419:
        /*0028*/ 	.byte	0x03, 0x50
        /*002a*/ 	.short	0x0000


	//----- nvinfo : EIATTR_MAXREG_COUNT
	.align		4
        /*002c*/ 	.byte	0x03, 0x1b
        /*002e*/ 	.short	0x00ff


	//----- nvinfo : EIATTR_MERCURY_ISA_VERSION
	.align		4
        /*0030*/ 	.byte	0x03, 0x5f
        /*0032*/ 	.short	0x0101


	//----- nvinfo : EIATTR_VRC_CTA_INIT_COUNT
	.align		4
        /*0034*/ 	.byte	0x02, 0x4a
	.zero		1
	.zero		1


	//----- nvinfo : EIATTR_EXIT_INSTR_OFFSETS
	.align		4
        /*0038*/ 	.byte	0x04, 0x1c
        /*003a*/ 	.short	(.L_421 - .L_420)


	//   ....[0]....
.L_420:
        /*003c*/ 	.word	0x000000a0


	//----- nvinfo : EIATTR_CBANK_PARAM_SIZE
	.align		4
.L_421:
        /*0040*/ 	.byte	0x03, 0x19
        /*0042*/ 	.short	0x000c


	//----- nvinfo : EIATTR_PARAM_CBANK
	.align		4
        /*0044*/ 	.byte	0x04, 0x0a
        /*0046*/ 	.short	(.L_423 - .L_422)
	.align		4
.L_422:
        /*0048*/ 	.word	index@(.nv.constant0._Z21prmt_b32_f4e_kernel_1Pjj)
        /*004c*/ 	.short	0x0380
        /*004e*/ 	.short	0x000c


	//----- nvinfo : EIATTR_SW_WAR
	.align		4
.L_423:
        /*0050*/ 	.byte	0x04, 0x36
        /*0052*/ 	.short	(.L_425 - .L_424)
.L_424:
        /*0054*/ 	.word	0x00000008
.L_425:


//--------------------- .nv.info._Z21prmt_b32_f4e_kernel_0Pjj --------------------------
	.section	.nv.info._Z21prmt_b32_f4e_kernel_0Pjj,"",@"SHT_CUDA_INFO"
	.sectionflags	@""
	.align	4


	//----- nvinfo : EIATTR_CUDA_API_VERSION
	.align		4
        /*0000*/ 	.byte	0x04, 0x37
        /*0002*/ 	.short	(.L_427 - .L_426)
.L_426:
        /*0004*/ 	.word	0x00000082


	//----- nvinfo : EIATTR_KPARAM_INFO
	.align		4
.L_427:
        /*0008*/ 	.byte	0x04, 0x17
        /*000a*/ 	.short	(.L_429 - .L_428)
.L_428:
        /*000c*/ 	.word	0x00000000
        /*0010*/ 	.short	0x0001
        /*0012*/ 	.short	0x0008
        /*0014*/ 	.byte	0x00, 0xf0, 0x11, 0x00


	//----- nvinfo : EIATTR_KPARAM_INFO
	.align		4
.L_429:
        /*0018*/ 	.byte	0x04, 0x17
        /*001a*/ 	.short	(.L_431 - .L_430)
.L_430:
        /*001c*/ 	.word	0x00000000
        /*0020*/ 	.short	0x0000
        /*0022*/ 	.short	0x0000
        /*0024*/ 	.byte	0x00, 0xf5, 0x21, 0x00


	//----- nvinfo : EIATTR_SPARSE_MMA_MASK
	.align		4
.L_431:
        /*0028*/ 	.byte	0x03, 0x50
        /*002a*/ 	.short	0x0000


	//----- nvinfo : EIATTR_MAXREG_COUNT
	.align		4
        /*002c*/ 	.byte	0x03, 0x1b
        /*002e*/ 	.short	0x00ff


	//----- nvinfo : EIATTR_MERCURY_ISA_VERSION
	.align		4
        /*0030*/ 	.byte	0x03, 0x5f
        /*0032*/ 	.short	0x0101


	//----- nvinfo : EIATTR_VRC_CTA_INIT_COUNT
	.align		4
        /*0034*/ 	.byte	0x02, 0x4a
	.zero		1
	.zero		1


	//----- nvinfo : EIATTR_EXIT_INSTR_OFFSETS
	.align		4
        /*0038*/ 	.byte	0x04, 0x1c
        /*003a*/ 	.short	(.L_433 - .L_432)


	//   ....[0]....
.L_432:
        /*003c*/ 	.word	0x00000070


	//----- nvinfo : EIATTR_CBANK_PARAM_SIZE
	.align		4
.L_433:
        /*0040*/ 	.byte	0x03, 0x19
        /*0042*/ 	.short	0x000c


	//----- nvinfo : EIATTR_PARAM_CBANK
	.align		4
        /*0044*/ 	.byte	0x04, 0x0a
        /*0046*/ 	.short	(.L_435 - .L_434)
	.align		4
.L_434:
        /*0048*/ 	.word	index@(.nv.constant0._Z21prmt_b32_f4e_kernel_0Pjj)
        /*004c*/ 	.short	0x0380
        /*004e*/ 	.short	0x000c


	//----- nvinfo : EIATTR_SW_WAR
	.align		4
.L_435:
        /*0050*/ 	.byte	0x04, 0x36
        /*0052*/ 	.short	(.L_437 - .L_436)
.L_436:
        /*0054*/ 	.word	0x00000008
.L_437:


//--------------------- .nv.info._Z15prmt_b32_kernelPjj --------------------------
	.section	.nv.info._Z15prmt_b32_kernelPjj,"",@"SHT_CUDA_INFO"
	.sectionflags	@""
	.align	4


	//----- nvinfo : EIATTR_CUDA_API_VERSION
	.align		4
        /*0000*/ 	.byte	0x04, 0x37
        /*0002*/ 	.short	(.L_439 - .L_438)
.L_438:
        /*0004*/ 	.word	0x00000082


	//----- nvinfo : EIATTR_KPARAM_INFO
	.align		4
.L_439:
        /*0008*/ 	.byte	0x04, 0x17
        /*000a*/ 	.short	(.L_441 - .L_440)
.L_440:
        /*000c*/ 	.word	0x00000000
        /*0010*/ 	.short	0x0001
        /*0012*/ 	.short	0x0008
        /*0014*/ 	.byte	0x00, 0xf0, 0x11, 0x00


	//----- nvinfo : EIATTR_KPARAM_INFO
	.align		4
.L_441:
        /*0018*/ 	.byte	0x04, 0x17
        /*001a*/ 	.short	(.L_443 - .L_442)
.L_442:
        /*001c*/ 	.word	0x00000000
        /*0020*/ 	.short	0x0000
        /*0022*/ 	.short	0x0000
        /*0024*/ 	.byte	0x00, 0xf5, 0x21, 0x00


	//----- nvinfo : EIATTR_SPARSE_MMA_MASK
	.align		4
.L_443:
        /*0028*/ 	.byte	0x03, 0x50
        /*002a*/ 	.short	0x0000


	//----- nvinfo : EIATTR_MAXREG_COUNT
	.align		4
        /*002c*/ 	.byte	0x03, 0x1b
        /*002e*/ 	.short	0x00ff


	//----- nvinfo : EIATTR_MERCURY_ISA_VERSION
	.align		4
        /*0030*/ 	.byte	0x03, 0x5f
        /*0032*/ 	.short	0x0101


	//----- nvinfo : EIATTR_VRC_CTA_INIT_COUNT
	.align		4
        /*0034*/ 	.byte	0x02, 0x4a
	.zero		1
	.zero		1


	//----- nvinfo : EIATTR_EXIT_INSTR_OFFSETS
	.align		4
        /*0038*/ 	.byte	0x04, 0x1c
        /*003a*/ 	.short	(.L_445 - .L_444)


	//   ....[0]....
.L_444:
        /*003c*/ 	.word	0x00000070


	//----- nvinfo : EIATTR_CBANK_PARAM_SIZE
	.align		4
.L_445:
        /*0040*/ 	.byte	0x03, 0x19
        /*0042*/ 	.short	0x000c


	//----- nvinfo : EIATTR_PARAM_CBANK
	.align		4
        /*0044*/ 	.byte	0x04, 0x0a
        /*0046*/ 	.short	(.L_447 - .L_446)
	.align		4
.L_446:
        /*0048*/ 	.word	index@(.nv.constant0._Z15prmt_b32_kernelPjj)
        /*004c*/ 	.short	0x0380
        /*004e*/ 	.short	0x000c


	//----- nvinfo : EIATTR_SW_WAR
	.align		4
.L_447:
        /*0050*/ 	.byte	0x04, 0x36
        /*0052*/ 	.short	(.L_449 - .L_448)
.L_448:
        /*0054*/ 	.word	0x00000008
.L_449:


//--------------------- .nv.callgraph             --------------------------
	.section	.nv.callgraph,"",@"SHT_CUDA_CALLGRAPH"
	.align	4
	.sectionentsize	8
	.align		4
        /*0000*/ 	.word	0x00000000
	.align		4
        /*0004*/ 	.word	0xffffffff
	.align		4
        /*0008*/ 	.word	0x00000000
	.align		4
        /*000c*/ 	.word	0xfffffffe
	.align		4
        /*0010*/ 	.word	0x00000000
	.align		4
        /*0014*/ 	.word	0xfffffffd
	.align		4
        /*0018*/ 	.word	0x00000000
	.align		4
        /*001c*/ 	.word	0xfffffffc


//--------------------- .text._Z22prmt_b32_rc16_kernel_3Pjj --------------------------
	.section	.text._Z22prmt_b32_rc16_kernel_3Pjj,"ax",@progbits
	.align	128
        .global         _Z22prmt_b32_rc16_kernel_3Pjj
        .type           _Z22prmt_b32_rc16_kernel_3Pjj,@function
        .size           _Z22prmt_b32_rc16_kernel_3Pjj,(.L_x_25 - _Z22prmt_b32_rc16_kernel_3Pjj)
        .other          _Z22prmt_b32_rc16_kernel_3Pjj,@"STO_CUDA_ENTRY STV_DEFAULT"
_Z22prmt_b32_rc16_kernel_3Pjj:
.text._Z22prmt_b32_rc16_kernel_3Pjj:
[----:B------:R-:W-:Y:S08]  /*0000*/  LDC R1, c[0x0][0x37c] ;  /* 0x0000df00ff017b82 */ /* 0x000ff00000000800 */
[----:B------:R-:W0:Y:S01]  /*0010*/  LDC R7, c[0x0][0x388] ;  /* 0x0000e200ff077b82 */ /* 0x000e220000000800 */
[----:B------:R-:W1:Y:S01]  /*0020*/  LDCU.64 UR4, c[0x0][0x358] ;  /* 0x00006b00ff0477ac */ /* 0x000e620008000a00 */
[----:B------:R-:W-:-:S02]  /*0030*/  UMOV UR6, 0x3 ;  /* 0x0000000300067882 */ /* 0x000fc40000000000 */
[----:B------:R-:W-:-:S04]  /*0040*/  IMAD.U32 R4, RZ, RZ, UR6 ;  /* 0x00000006ff047e24 */ /* 0x000fc8000f8e00ff */
[----:B------:R-:W1:Y:S01]  /*0050*/  LDC.64 R2, c[0x0][0x380] ;  /* 0x0000e000ff027b82 */ /* 0x000e620000000a00 */
[C---:B0-----:R-:W-:Y:S02]  /*0060*/  LOP3.LUT R0, R7.reuse, 0xffff0000, RZ, 0xc0, !PT ;  /* 0xffff000007007812 */ /* 0x041fe400078ec0ff */
[C---:B------:R-:W-:Y:S02]  /*0070*/  PRMT.RC16 R5, R7.reuse, R4, 0x64646464 ;  /* 0x6464646407057416 */ /* 0x040fe40000000604 */
[----:B------:R-:W-:-:S03]  /*0080*/  LEA.HI R7, R7, R0, RZ, 0x10 ;  /* 0x0000000007077211 */ /* 0x000fc600078f80ff */
[----:B-1----:R-:W-:Y:S04]  /*0090*/  STG.E desc[UR4][R2.64], R5 ;  /* 0x0000000502007986 */ /* 0x002fe8000c101904 */
[----:B------:R-:W-:Y:S01]  /*00a0*/  STG.E desc[UR4][R2.64+0x4], R7 ;  /* 0x0000040702007986 */ /* 0x000fe2000c101904 */
[----:B------:R-:W-:Y:S05]  /*00b0*/  EXIT ;  /* 0x000000000000794d */ /* 0x000fea0003800000 */
.L_x_0:
[----:B------:R-:W-:-:S00]  /*00c0*/  BRA `(.L_x_0) ;  /* 0xfffffffc00fc7947 */ /* 0x000fc0000383ffff */
[----:B------:R-:W-:-:S00]  /*00d0*/  NOP ;  /* 0x0000000000007918 */ /* 0x000fc00000000000 */
        /* <DEDUP_REMOVED lines=10> */
.L_x_25:


//--------------------- .text._Z22prmt_b32_rc16_kernel_2Pjj --------------------------
	.section	.text._Z22prmt_b32_rc16_kernel_2Pjj,"ax",@progbits
	.align	128
        .global         _Z22prmt_b32_rc16_kernel_2Pjj
        .type           _Z22prmt_b32_rc16_kernel_2Pjj,@function
        .size           _Z22prmt_b32_rc16_kernel_2Pjj,(.L_x_26 - _Z22prmt_b32_rc16_kernel_2Pjj)
        .other          _Z22prmt_b32_rc16_kernel_2Pjj,@"STO_CUDA_ENTRY STV_DEFAULT"
_Z22prmt_b32_rc16_kernel_2Pjj:
.text._Z22prmt_b32_rc16_kernel_2Pjj:
[----:B------:R-:W-:Y:S08]  /*0000*/  LDC R1, c[0x0][0x37c] ;  /* 0x0000df00ff017b82 */ /* 0x000ff00000000800 */
[----:B------:R-:W0:Y:S01]  /*0010*/  LDC R7, c[0x0][0x388] ;  /* 0x0000e200ff077b82 */ /* 0x000e220000000800 */
[----:B------:R-:W1:Y:S01]  /*0020*/  LDCU.64 UR4, c[0x0][0x358] ;  /* 0x00006b00ff0477ac */ /* 0x000e620008000a00 */
[----:B------:R-:W-:-:S02]  /*0030*/  UMOV UR6, 0x2 ;  /* 0x0000000200067882 */ /* 0x000fc40000000000 */
[----:B------:R-:W-:-:S04]  /*0040*/  IMAD.U32 R4, RZ, RZ, UR6 ;  /* 0x00000006ff047e24 */ /* 0x000fc8000f8e00ff */
[----:B------:R-:W1:Y:S01]  /*0050*/  LDC.64 R2, c[0x0][0x380] ;  /* 0x0000e000ff027b82 */ /* 0x000e620000000a00 */
[C---:B0-----:R-:W-:Y:S02]  /*0060*/  LOP3.LUT R0, R7.reuse, 0xffff, RZ, 0xc0, !PT ;  /* 0x0000ffff07007812 */ /* 0x041fe400078ec0ff */
[----:B------:R-:W-:-:S03]  /*0070*/  PRMT.RC16 R5, R7, R4, 0x64646464 ;  /* 0x6464646407057416 */ /* 0x000fc60000000604 */
[----:B------:R-:W-:Y:S02]  /*0080*/  IMAD R7, R7, 0x10000, R0 ;  /* 0x0001000007077824 */ /* 0x000fe400078e0200 */
[----:B-1----:R-:W-:Y:S04]  /*0090*/  STG.E desc[UR4][R2.64], R5 ;  /* 0x0000000502007986 */ /* 0x002fe8000c101904 */
[----:B------:R-:W-:Y:S01]  /*00a0*/  STG.E desc[UR4][R2.64+0x4], R7 ;  /* 0x0000040702007986 */ /* 0x000fe2000c101904 */
[----:B------:R-:W-:Y:S05]  /*00b0*/  EXIT ;  /* 0x000000000000794d */ /* 0x000fea0003800000 */
.L_x_1:
        /* <DEDUP_REMOVED lines=12> */
.L_x_26:


//--------------------- .text._Z22prmt_b32_rc16_kernel_1Pjj --------------------------
	.section	.text._Z22prmt_b32_rc16_kernel_1Pjj,"ax",@progbits
	.align	128
        .global         _Z22prmt_b32_rc16_kernel_1Pjj
        .type           _Z22prmt_b32_rc16_kernel_1Pjj,@function
        .size           _Z22prmt_b32_rc16_kernel_1Pjj,(.L_x_27 - _Z22prmt_b32_rc16_kernel_1Pjj)
        .other          _Z22prmt_b32_rc16_kernel_1Pjj,@"STO_CUDA_ENTRY STV_DEFAULT"
_Z22prmt_b32_rc16_kernel_1Pjj:
.text._Z22prmt_b32_rc16_kernel_1Pjj:
        /* <DEDUP_REMOVED lines=12> */
.L_x_2:
        /* <DEDUP_REMOVED lines=12> */
.L_x_27:


//--------------------- .text._Z22prmt_b32_rc16_kernel_0Pjj --------------------------
	.section	.text._Z22prmt_b32_rc16_kernel_0Pjj,"ax",@progbits
	.align	128
        .global         _Z22prmt_b32_rc16_kernel_0Pjj
        .type           _Z22prmt_b32_rc16_kernel_0Pjj,@function
        .size           _Z22prmt_b32_rc16_kernel_0Pjj,(.L_x_28 - _Z22prmt_b32_rc16_kernel_0Pjj)
        .other          _Z22prmt_b32_rc16_kernel_0Pjj,@"STO_CUDA_ENTRY STV_DEFAULT"
_Z22prmt_b32_rc16_kernel_0Pjj:
.text._Z22prmt_b32_rc16_kernel_0Pjj:
[----:B------:R-:W-:Y:S08]  /*0000*/  LDC R1, c[0x0][0x37c] ;  /* 0x0000df00ff017b82 */ /* 0x000ff00000000800 */
[----:B------:R-:W0:Y:S01]  /*0010*/  LDC R7, c[0x0][0x388] ;  /* 0x0000e200ff077b82 */ /* 0x000e220000000800 */
[----:B------:R-:W1:Y:S07]  /*0020*/  LDCU.64 UR4, c[0x0][0x358] ;  /* 0x00006b00ff0477ac */ /* 0x000e6e0008000a00 */
[----:B------:R-:W1:Y:S01]  /*0030*/  LDC.64 R2, c[0x0][0x380] ;  /* 0x0000e000ff027b82 */ /* 0x000e620000000a00 */
[----:B0-----:R-:W-:-:S02]  /*0040*/  LOP3.LUT R0, R7, 0xffff, RZ, 0xc0, !PT ;  /* 0x0000ffff07007812 */ /* 0x001fc400078ec0ff */
[----:B------:R-:W-:-:S03]  /*0050*/  PRMT.RC16 R5, R7, RZ, 0x64646464 ;  /* 0x6464646407057416 */ /* 0x000fc600000006ff */
[----:B------:R-:W-:Y:S02]  /*0060*/  IMAD R7, R7, 0x10000, R0 ;  /* 0x0001000007077824 */ /* 0x000fe400078e0200 */
[----:B-1----:R-:W-:Y:S04]  /*0070*/  STG.E desc[UR4][R2.64], R5 ;  /* 0x0000000502007986 */ /* 0x002fe8000c101904 */
[----:B------:R-:W-:Y:S01]  /*0080*/  STG.E desc[UR4][R2.64+0x4], R7 ;  /* 0x0000040702007986 */ /* 0x000fe2000c101904 */
[----:B------:R-:W-:Y:S05]  /*0090*/  EXIT ;  /* 0x000000000000794d */ /* 0x000fea0003800000 */
.L_x_3:
        /* <DEDUP_REMOVED lines=14> */
.L_x_28:


//--------------------- .text._Z21prmt_b32_ecr_kernel_3Pjj --------------------------
	.section	.text._Z21prmt_b32_ecr_kernel_3Pjj,"ax",@progbits
	.align	128
        .global         _Z21prmt_b32_ecr_kernel_3Pjj
        .type           _Z21prmt_b32_ecr_kernel_3Pjj,@function
        .size           _Z21prmt_b32_ecr_kernel_3Pjj,(.L_x_29 - _Z21prmt_b32_ecr_kernel_3Pjj)
        .other          _Z21prmt_b32_ecr_kernel_3Pjj,@"STO_CUDA_ENTRY STV_DEFAULT"
_Z21prmt_b32_ecr_kernel_3Pjj:
.text._Z21prmt_b32_ecr_kernel_3Pjj:
[----:B------:R-:W-:Y:S08]  /*0000*/  LDC R1, c[0x0][0x37c] ;  /* 0x0000df00ff017b82 */ /* 0x000ff00000000800 */
[----:B------:R-:W0:Y:S01]  /*0010*/  LDC R7, c[0x0][0x388] ;  /* 0x0000e200ff077b82 */ /* 0x000e220000000800 */
[----:B------:R-:W1:Y:S01]  /*0020*/  LDCU.64 UR4, c[0x0][0x358] ;  /* 0x00006b00ff0477ac */ /* 0x000e620008000a00 */
[----:B------:R-:W-:-:S02]  /*0030*/  UMOV UR6, 0x3 ;  /* 0x0000000300067882 */ /* 0x000fc40000000000 */
[----:B------:R-:W-:-:S04]  /*0040*/  MOV R0, UR6 ;  /* 0x0000000600007c02 */ /* 0x000fc80008000f00 */
[----:B------:R-:W1:Y:S01]  /*0050*/  LDC.64 R2, c[0x0][0x380] ;  /* 0x0000e000ff027b82 */ /* 0x000e620000000a00 */
[----:B0-----:R-:W-:Y:S01]  /*0060*/  PRMT.ECR R5, R7, R0, 0x64646464 ;  /* 0x6464646407057416 */ /* 0x001fe20000000500 */
[----:B-1----:R-:W-:Y:S04]  /*0070*/  STG.E desc[UR4][R2.64+0x4], R7 ;  /* 0x0000040702007986 */ /* 0x002fe8000c101904 */
[----:B------:R-:W-:Y:S01]  /*0080*/  STG.E desc[UR4][R2.64], R5 ;  /* 0x0000000502007986 */ /* 0x000fe2000c101904 */
[----:B------:R-:W-:Y:S05]  /*0090*/  EXIT ;  /* 0x000000000000794d */ /* 0x000fea0003800000 */
.L_x_4:
        /* <DEDUP_REMOVED lines=14> */
.L_x_29:


//--------------------- .text._Z21prmt_b32_ecr_kernel_2Pjj --------------------------
	.section	.text._Z21prmt_b32_ecr_kernel_2Pjj,"ax",@progbits
	.align	128
        .global         _Z21prmt_b32_ecr_kernel_2Pjj
        .type           _Z21prmt_b32_ecr_kernel_2Pjj,@function
        .size           _Z21prmt_b32_ecr_kernel_2Pjj,(.L_x_30 - _Z21prmt_b32_ecr_kernel_2Pjj)
        .other          _Z21prmt_b32_ecr_kernel_2Pjj,@"STO_CUDA_ENTRY STV_DEFAULT"
_Z21prmt_b32_ecr_kernel_2Pjj:
.text._Z21prmt_b32_ecr_kernel_2Pjj:
[----:B------:R-:W-:Y:S08]  /*0000*/  LDC R1, c[0x0][0x37c] ;  /* 0x0000df00ff017b82 */ /* 0x000ff00000000800 */
[----:B------:R-:W0:Y:S01]  /*0010*/  LDC R7, c[0x0][0x388] ;  /* 0x0000e200ff077b82 */ /* 0x000e220000000800 */
[----:B------:R-:W1:Y:S01]  /*0020*/  LDCU.64 UR4, c[0x0][0x358] ;  /* 0x00006b00ff0477ac */ /* 0x000e620008000a00 */
[----:B------:R-:W-:-:S02]  /*0030*/  UMOV UR6, 0x2 ;  /* 0x0000000200067882 */ /* 0x000fc40000000000 */
[----:B------:R-:W-:-:S04]  /*0040*/  IMAD.U32 R4, RZ, RZ, UR6 ;  /* 0x00000006ff047e24 */ /* 0x000fc8000f8e00ff */
[----:B------:R-:W1:Y:S01]  /*0050*/  LDC.64 R2, c[0x0][0x380] ;  /* 0x0000e000ff027b82 */ /* 0x000e620000000a00 */
[C---:B0-----:R-:W-:Y:S01]  /*0060*/  IMAD.SHL.U32 R0, R7.reuse, 0x100, RZ ;  /* 0x0000010007007824 */ /* 0x041fe200078e00ff */
[----:B------:R-:W-:-:S04]  /*0070*/  PRMT.ECR R5, R7, R4, 0x64646464 ;  /* 0x6464646407057416 */ /* 0x000fc80000000504 */
[----:B------:R-:W-:Y:S01]  /*0080*/  LOP3.LUT R0, R0, 0xff000000, RZ, 0xc0, !PT ;  /* 0xff00000000007812 */ /* 0x000fe200078ec0ff */
[----:B-1----:R-:W-:Y:S03]  /*0090*/  STG.E desc[UR4][R2.64], R5 ;  /* 0x0000000502007986 */ /* 0x002fe6000c101904 */
[----:B------:R-:W-:-:S05]  /*00a0*/  LOP3.LUT R7, R0, 0xffffff, R7, 0xf8, !PT ;  /* 0x00ffffff00077812 */ /* 0x000fca00078ef807 */
[----:B------:R-:W-:Y:S01]  /*00b0*/  STG.E desc[UR4][R2.64+0x4], R7 ;  /* 0x0000040702007986 */ /* 0x000fe2000c101904 */
[----:B------:R-:W-:Y:S05]  /*00c0*/  EXIT ;  /* 0x000000000000794d */ /* 0x000fea0003800000 */
.L_x_5:
        /* <DEDUP_REMOVED lines=11> */
.L_x_30:


//--------------------- .text._Z21prmt_b32_ecr_kernel_1Pjj --------------------------
	.section	.text._Z21prmt_b32_ecr_kernel_1Pjj,"ax",@progbits
	.align	128
        .global         _Z21prmt_b32_ecr_kernel_1Pjj
        .type           _Z21prmt_b32_ecr_kernel_1Pjj,@function
        .size           _Z21prmt_b32_ecr_kernel_1Pjj,(.L_x_31 - _Z21prmt_b32_ecr_kernel_1Pjj)
        .other          _Z21prmt_b32_ecr_kernel_1Pjj,@"STO_CUDA_ENTRY STV_DEFAULT"
_Z21prmt_b32_ecr_kernel_1Pjj:
.text._Z21prmt_b32_ecr_kernel_1Pjj:
[----:B------:R-:W-:Y:S08]  /*0000*/  LDC R1, c[0x0][0x37c] ;  /* 0x0000df00ff017b82 */ /* 0x000ff00000000800 */
[----:B------:R-:W0:Y:S01]  /*0010*/  LDC R5, c[0x0][0x388] ;  /* 0x0000e200ff057b82 */ /* 0x000e220000000800 */
[----:B------:R-:W1:Y:S01]  /*0020*/  LDCU.64 UR4, c[0x0][0x358] ;  /* 0x00006b00ff0477ac */ /* 0x000e620008000a00 */
[----:B------:R-:W-:-:S02]  /*0030*/  UMOV UR6, 0x1 ;  /* 0x0000000100067882 */ /* 0x000fc40000000000 */
[----:B------:R-:W-:-:S04]  /*0040*/  IMAD.U32 R4, RZ, RZ, UR6 ;  /* 0x00000006ff047e24 */ /* 0x000fc8000f8e00ff */
[----:B------:R-:W1:Y:S01]  /*0050*/  LDC.64 R2, c[0x0][0x380] ;  /* 0x0000e000ff027b82 */ /* 0x000e620000000a00 */
[C---:B0-----:R-:W-:Y:S02]  /*0060*/  IMAD.SHL.U32 R0, R5.reuse, 0x100, RZ ;  /* 0x0000010005007824 */ /* 0x041fe400078e00ff */
[----:B------:R-:W-:-:S03]  /*0070*/  IMAD.U32 R7, R5, 0x10000, RZ ;  /* 0x0001000005077824 */ /* 0x000fc600078e00ff */
[----:B------:R-:W-:-:S04]  /*0080*/  LOP3.LUT R0, R0, 0xff0000, RZ, 0xc0, !PT ;  /* 0x00ff000000007812 */ /* 0x000fc800078ec0ff */
[----:B------:R-:W-:Y:S02]  /*0090*/  LOP3.LUT R0, R0, 0xffff, R5, 0xf8, !PT ;  /* 0x0000ffff00007812 */ /* 0x000fe400078ef805 */
[----:B------:R-:W-:Y:S02]  /*00a0*/  PRMT.ECR R5, R5, R4, 0x64646464 ;  /* 0x6464646405057416 */ /* 0x000fe40000000504 */
[----:B------:R-:W-:-:S03]  /*00b0*/  LOP3.LUT R7, R0, 0xff000000, R7, 0xf8, !PT ;  /* 0xff00000000077812 */ /* 0x000fc600078ef807 */
[----:B-1----:R-:W-:Y:S04]  /*00c0*/  STG.E desc[UR4][R2.64], R5 ;  /* 0x0000000502007986 */ /* 0x002fe8000c101904 */
[----:B------:R-:W-:Y:S01]  /*00d0*/  STG.E desc[UR4][R2.64+0x4], R7 ;  /* 0x0000040702007986 */ /* 0x000fe2000c101904 */
[----:B------:R-:W-:Y:S05]  /*00e0*/  EXIT ;  /* 0x000000000000794d */ /* 0x000fea0003800000 */
.L_x_6:
        /* <DEDUP_REMOVED lines=9> */
.L_x_31:


//--------------------- .text._Z21prmt_b32_ecr_kernel_0Pjj --------------------------
	.section	.text._Z21prmt_b32_ecr_kernel_0Pjj,"ax",@progbits
	.align	128
        .global         _Z21prmt_b32_ecr_kernel_0Pjj
        .type           _Z21prmt_b32_ecr_kernel_0Pjj,@function
        .size           _Z21prmt_b32_ecr_kernel_0Pjj,(.L_x_32 - _Z21prmt_b32_ecr_kernel_0Pjj)
        .other          _Z21prmt_b32_ecr_kernel_0Pjj,@"STO_CUDA_ENTRY STV_DEFAULT"
_Z21prmt_b32_ecr_kernel_0Pjj:
.text._Z21prmt_b32_ecr_kernel_0Pjj:
[----:B------:R-:W-:Y:S08]  /*0000*/  LDC R1, c[0x0][0x37c] ;  /* 0x0000df00ff017b82 */ /* 0x000ff00000000800 */
[----:B------:R-:W0:Y:S01]  /*0010*/  LDC R9, c[0x0][0x388] ;  /* 0x0000e200ff097b82 */ /* 0x000e220000000800 */
[----:B------:R-:W1:Y:S07]  /*0020*/  LDCU.64 UR4, c[0x0][0x358] ;  /* 0x00006b00ff0477ac */ /* 0x000e6e0008000a00 */
[----:B------:R-:W1:Y:S01]  /*0030*/  LDC.64 R2, c[0x0][0x380] ;  /* 0x0000e000ff027b82 */ /* 0x000e620000000a00 */
[C---:B0-----:R-:W-:Y:S01]  /*0040*/  LOP3.LUT R0, R9.reuse, 0xff, RZ, 0xc0, !PT ;  /* 0x000000ff09007812 */ /* 0x041fe200078ec0ff */
[----:B------:R-:W-:-:S02]  /*0050*/  IMAD.SHL.U32 R4, R9, 0x100, RZ ;  /* 0x0000010009047824 */ /* 0x000fc400078e00ff */
[C---:B------:R-:W-:Y:S02]  /*0060*/  IMAD.U32 R5, R9.reuse, 0x10000, RZ ;  /* 0x0001000009057824 */ /* 0x040fe400078e00ff */
[----:B------:R-:W-:Y:S01]  /*0070*/  IMAD R0, R9, 0x1000000, R0 ;  /* 0x0100000009007824 */ /* 0x000fe200078e0200 */
[----:B------:R-:W-:Y:S02]  /*0080*/  LOP3.LUT R4, R4, 0xff00, RZ, 0xc0, !PT ;  /* 0x0000ff0004047812 */ /* 0x000fe400078ec0ff */
[----:B------:R-:W-:Y:S02]  /*0090*/  LOP3.LUT R7, R5, 0xff0000, RZ, 0xc0, !PT ;  /* 0x00ff000005077812 */ /* 0x000fe400078ec0ff */
[----:B------:R-:W-:Y:S02]  /*00a0*/  PRMT.ECR R5, R9, RZ, 0x64646464 ;  /* 0x6464646409057416 */ /* 0x000fe400000005ff */
[----:B------:R-:W-:-:S03]  /*00b0*/  IADD3 R7, PT, PT, R7, R0, R4 ;  /* 0x0000000007077210 */ /* 0x000fc60007ffe004 */
[----:B-1----:R-:W-:Y:S04]  /*00c0*/  STG.E desc[UR4][R2.64], R5 ;  /* 0x0000000502007986 */ /* 0x002fe8000c101904 */
[----:B------:R-:W-:Y:S01]  /*00d0*/  STG.E desc[UR4][R2.64+0x4], R7 ;  /* 0x0000040702007986 */ /* 0x000fe2000c101904 */
[----:B------:R-:W-:Y:S05]  /*00e0*/  EXIT ;  /* 0x000000000000794d */ /* 0x000fea0003800000 */
.L_x_7:
        /* <DEDUP_REMOVED lines=9> */
.L_x_32:


//--------------------- .text._Z21prmt_b32_ecl_kernel_3Pjj --------------------------
	.section	.text._Z21prmt_b32_ecl_kernel_3Pjj,"ax",@progbits
	.align	128
        .global         _Z21prmt_b32_ecl_kernel_3Pjj
        .type           _Z21prmt_b32_ecl_kernel_3Pjj,@function
        .size           _Z21prmt_b32_ecl_kernel_3Pjj,(.L_x_33 - _Z21prmt_b32_ecl_kernel_3Pjj)
        .other          _Z21prmt_b32_ecl_kernel_3Pjj,@"STO_CUDA_ENTRY STV_DEFAULT"
_Z21prmt_b32_ecl_kernel_3Pjj:
.text._Z21prmt_b32_ecl_kernel_3Pjj:
[----:B------:R-:W-:Y:S08]  /*0000*/  LDC R1, c[0x0][0x37c] ;  /* 0x0000df00ff017b82 */ /* 0x000ff00000000800 */
[----:B------:R-:W0:Y:S01]  /*0010*/  LDC R6, c[0x0][0x388] ;  /* 0x0000e200ff067b82 */ /* 0x000e220000000800 */
[----:B------:R-:W1:Y:S01]  /*0020*/  LDCU.64 UR4, c[0x0][0x358] ;  /* 0x00006b00ff0477ac */ /* 0x000e620008000a00 */
[----:B------:R-:W-:-:S02]  /*0030*/  UMOV UR6, 0x3 ;  /* 0x0000000300067882 */ /* 0x000fc40000000000 */
[----:B------:R-:W-:-:S04]  /*0040*/  IMAD.U32 R9, RZ, RZ, UR6 ;  /* 0x00000006ff097e24 */ /* 0x000fc8000f8e00ff */
[----:B------:R-:W1:Y:S01]  /*0050*/  LDC.64 R2, c[0x0][0x380] ;  /* 0x0000e000ff027b82 */ /* 0x000e620000000a00 */
[--C-:B0-----:R-:W-:Y:S02]  /*0060*/  SHF.R.U32.HI R4, RZ, 0x8, R6.reuse ;  /* 0x00000008ff047819 */ /* 0x101fe40000011606 */
[----:B------:R-:W-:Y:S02]  /*0070*/  SHF.R.U32.HI R0, RZ, 0x10, R6 ;  /* 0x00000010ff007819 */ /* 0x000fe40000011606 */
[----:B------:R-:W-:Y:S02]  /*0080*/  LOP3.LUT R5, R6, 0xff000000, RZ, 0xc0, !PT ;  /* 0xff00000006057812 */ /* 0x000fe400078ec0ff */
[----:B------:R-:W-:Y:S02]  /*0090*/  LOP3.LUT R7, R4, 0xff0000, RZ, 0xc0, !PT ;  /* 0x00ff000004077812 */ /* 0x000fe400078ec0ff */
[----:B------:R-:W-:Y:S02]  /*00a0*/  LOP3.LUT R0, R0, 0xff00, RZ, 0xc0, !PT ;  /* 0x0000ff0000007812 */ /* 0x000fe400078ec0ff */
[----:B------:R-:W-:-:S02]  /*00b0*/  LEA.HI R4, R6, R5, RZ, 0x8 ;  /* 0x0000000506047211 */ /* 0x000fc400078f40ff */
[----:B------:R-:W-:Y:S02]  /*00c0*/  PRMT.ECL R5, R6, R9, 0x64646464 ;  /* 0x6464646406057416 */ /* 0x000fe40000000409 */
[----:B------:R-:W-:-:S03]  /*00d0*/  IADD3 R7, PT, PT, R7, R4, R0 ;  /* 0x0000000407077210 */ /* 0x000fc60007ffe000 */
[----:B-1----:R-:W-:Y:S04]  /*00e0*/  STG.E desc[UR4][R2.64], R5 ;  /* 0x0000000502007986 */ /* 0x002fe8000c101904 */
[----:B------:R-:W-:Y:S01]  /*00f0*/  STG.E desc[UR4][R2.64+0x4], R7 ;  /* 0x0000040702007986 */ /* 0x000fe2000c101904 */
[----:B------:R-:W-:Y:S05]  /*0100*/  EXIT ;  /* 0x000000000000794d */ /* 0x000fea0003800000 */
.L_x_8:
        /* <DEDUP_REMOVED lines=15> */
.L_x_33:


//--------------------- .text._Z21prmt_b32_ecl_kernel_2Pjj --------------------------
	.section	.text._Z21prmt_b32_ecl_kernel_2Pjj,"ax",@progbits
	.align	128
        .global         _Z21prmt_b32_ecl_kernel_2Pjj
        .type           _Z21prmt_b32_ecl_kernel_2Pjj,@function
        .size           _Z21prmt_b32_ecl_kernel_2Pjj,(.L_x_34 - _Z21prmt_b32_ecl_kernel_2Pjj)
        .other          _Z21prmt_b32_ecl_kernel_2Pjj,@"STO_CUDA_ENTRY STV_DEFAULT"
_Z21prmt_b32_ecl_kernel_2Pjj:
.text._Z21prmt_b32_ecl_kernel_2Pjj:
[----:B------:R-:W-:Y:S08]  /*0000*/  LDC R1, c[0x0][0x37c] ;  /* 0x0000df00ff017b82 */ /* 0x000ff00000000800 */
[----:B------:R-:W0:Y:S01]  /*0010*/  LDC R5, c[0x0][0x388] ;  /* 0x0000e200ff057b82 */ /* 0x000e220000000800 */
[----:B------:R-:W1:Y:S01]  /*0020*/  LDCU.64 UR4, c[0x0][0x358] ;  /* 0x00006b00ff0477ac */ /* 0x000e620008000a00 */
[----:B------:R-:W-:-:S02]  /*0030*/  UMOV UR6, 0x2 ;  /* 0x0000000200067882 */ /* 0x000fc40000000000 */
[----:B------:R-:W-:-:S04]  /*0040*/  IMAD.U32 R6, RZ, RZ, UR6 ;  /* 0x00000006ff067e24 */ /* 0x000fc8000f8e00ff */
[----:B------:R-:W1:Y:S01]  /*0050*/  LDC.64 R2, c[0x0][0x380] ;  /* 0x0000e000ff027b82 */ /* 0x000e620000000a00 */
[----:B0-----:R-:W-:-:S04]  /*0060*/  SHF.R.U32.HI R0, RZ, 0x8, R5 ;  /* 0x00000008ff007819 */ /* 0x001fc80000011605 */
[----:B------:R-:W-:Y:S02]  /*0070*/  LOP3.LUT R4, R0, 0xff00, RZ, 0xc0, !PT ;  /* 0x0000ff0000047812 */ /* 0x000fe400078ec0ff */
[--C-:B------:R-:W-:Y:S02]  /*0080*/  SHF.R.U32.HI R0, RZ, 0x10, R5.reuse ;  /* 0x00000010ff007819 */ /* 0x100fe40000011605 */
[----:B------:R-:W-:Y:S02]  /*0090*/  LOP3.LUT R7, R4, 0xffff0000, R5, 0xf8, !PT ;  /* 0xffff000004077812 */ /* 0x000fe400078ef805 */
[----:B------:R-:W-:Y:S02]  /*00a0*/  PRMT.ECL R5, R5, R6, 0x64646464 ;  /* 0x6464646405057416 */ /* 0x000fe40000000406 */
[----:B------:R-:W-:-:S03]  /*00b0*/  LOP3.LUT R7, R7, 0xff, R0, 0xf8, !PT ;  /* 0x000000ff07077812 */ /* 0x000fc600078ef800 */
[----:B-1----:R-:W-:Y:S04]  /*00c0*/  STG.E desc[UR4][R2.64], R5 ;  /* 0x0000000502007986 */ /* 0x002fe8000c101904 */
[----:B------:R-:W-:Y:S01]  /*00d0*/  STG.E desc[UR4][R2.64+0x4], R7 ;  /* 0x0000040702007986 */ /* 0x000fe2000c101904 */
[----:B------:R-:W-:Y:S05]  /*00e0*/  EXIT ;  /* 0x000000000000794d */ /* 0x000fea0003800000 */
.L_x_9:
        /* <DEDUP_REMOVED lines=9> */
.L_x_34:


//--------------------- .text._Z21prmt_b32_ecl_kernel_1Pjj --------------------------
	.section	.text._Z21prmt_b32_ecl_kernel_1Pjj,"ax",@progbits
	.align	128
        .global         _Z21prmt_b32_ecl_kernel_1Pjj
        .type           _Z21prmt_b32_ecl_kernel_1Pjj,@function
        .size           _Z21prmt_b32_ecl_kernel_1Pjj,(.L_x_35 - _Z21prmt_b32_ecl_kernel_1Pjj)
        .other          _Z21prmt_b32_ecl_kernel_1Pjj,@"STO_CUDA_ENTRY STV_DEFAULT"
_Z21prmt_b32_ecl_kernel_1Pjj:
.text._Z21prmt_b32_ecl_kernel_1Pjj:
[----:B------:R-:W-:Y:S08]  /*0000*/  LDC R1, c[0x0][0x37c] ;  /* 0x0000df00ff017b82 */ /* 0x000ff00000000800 */
[----:B------:R-:W0:Y:S01]  /*0010*/  LDC R7, c[0x0][0x388] ;  /* 0x0000e200ff077b82 */ /* 0x000e220000000800 */
[----:B------:R-:W1:Y:S01]  /*0020*/  LDCU.64 UR4, c[0x0][0x358] ;  /* 0x00006b00ff0477ac */ /* 0x000e620008000a00 */
[----:B------:R-:W-:-:S02]  /*0030*/  UMOV UR6, 0x1 ;  /* 0x0000000100067882 */ /* 0x000fc40000000000 */
[----:B------:R-:W-:-:S04]  /*0040*/  IMAD.U32 R4, RZ, RZ, UR6 ;  /* 0x00000006ff047e24 */ /* 0x000fc8000f8e00ff */
[----:B------:R-:W1:Y:S01]  /*0050*/  LDC.64 R2, c[0x0][0x380] ;  /* 0x0000e000ff027b82 */ /* 0x000e620000000a00 */
[----:B0-----:R-:W-:Y:S02]  /*0060*/  SHF.R.U32.HI R0, RZ, 0x8, R7 ;  /* 0x00000008ff007819 */ /* 0x001fe40000011607 */
[----:B------:R-:W-:Y:S02]  /*0070*/  PRMT.ECL R5, R7, R4, 0x64646464 ;  /* 0x6464646407057416 */ /* 0x000fe40000000404 */
[----:B------:R-:W-:-:S04]  /*0080*/  LOP3.LUT R0, R0, 0xff, RZ, 0xc0, !PT ;  /* 0x000000ff00007812 */ /* 0x000fc800078ec0ff */
[----:B------:R-:W-:Y:S01]  /*0090*/  LOP3.LUT R7, R0, 0xffffff00, R7, 0xf8, !PT ;  /* 0xffffff0000077812 */ /* 0x000fe200078ef807 */
[----:B-1----:R-:W-:Y:S04]  /*00a0*/  STG.E desc[UR4][R2.64], R5 ;  /* 0x0000000502007986 */ /* 0x002fe8000c101904 */
[----:B------:R-:W-:Y:S01]  /*00b0*/  STG.E desc[UR4][R2.64+0x4], R7 ;  /* 0x0000040702007986 */ /* 0x000fe2000c101904 */
[----:B------:R-:W-:Y:S05]  /*00c0*/  EXIT ;  /* 0x000000000000794d */ /* 0x000fea0003800000 */
.L_x_10:
        /* <DEDUP_REMOVED lines=11> */
.L_x_35:


//--------------------- .text._Z21prmt_b32_ecl_kernel_0Pjj --------------------------
	.section	.text._Z21prmt_b32_ecl_kernel_0Pjj,"ax",@progbits
	.align	128
        .global         _Z21prmt_b32_ecl_kernel_0Pjj
        .type           _Z21prmt_b32_ecl_kernel_0Pjj,@function
        .size           _Z21prmt_b32_ecl_kernel_0Pjj,(.L_x_36 - _Z21prmt_b32_ecl_kernel_0Pjj)
        .other          _Z21prmt_b32_ecl_kernel_0Pjj,@"STO_CUDA_ENTRY STV_DEFAULT"
_Z21prmt_b32_ecl_kernel_0Pjj:
.text._Z21prmt_b32_ecl_kernel_0Pjj:
[----:B------:R-:W-:Y:S08]  /*0000*/  LDC R1, c[0x0][0x37c] ;  /* 0x0000df00ff017b82 */ /* 0x000ff00000000800 */
[----:B------:R-:W0:Y:S01]  /*0010*/  LDC R7, c[0x0][0x388] ;  /* 0x0000e200ff077b82 */ /* 0x000e220000000800 */
[----:B------:R-:W1:Y:S07]  /*0020*/  LDCU.64 UR4, c[0x0][0x358] ;  /* 0x00006b00ff0477ac */ /* 0x000e6e0008000a00 */
[----:B------:R-:W1:Y:S01]  /*0030*/  LDC.64 R2, c[0x0][0x380] ;  /* 0x0000e000ff027b82 */ /* 0x000e620000000a00 */
[----:B0-----:R-:W-:Y:S01]  /*0040*/  PRMT.ECL R5, R7, RZ, 0x64646464 ;  /* 0x6464646407057416 */ /* 0x001fe200000004ff */
[----:B-1----:R-:W-:Y:S04]  /*0050*/  STG.E desc[UR4][R2.64+0x4], R7 ;  /* 0x0000040702007986 */ /* 0x002fe8000c101904 */
[----:B------:R-:W-:Y:S01]  /*0060*/  STG.E desc[UR4][R2.64], R5 ;  /* 0x0000000502007986 */ /* 0x000fe2000c101904 */
[----:B------:R-:W-:Y:S05]  /*0070*/  EXIT ;  /* 0x000000000000794d */ /* 0x000fea0003800000 */
.L_x_11:
        /* <DEDUP_REMOVED lines=16> */
.L_x_36:


//--------------------- .text._Z21prmt_b32_rc8_kernel_3Pjj --------------------------
	.section	.text._Z21prmt_b32_rc8_kernel_3Pjj,"ax",@progbits
	.align	128
        .global         _Z21prmt_b32_rc8_kernel_3Pjj
        .type           _Z21prmt_b32_rc8_kernel_3Pjj,@function
        .size           _Z21prmt_b32_rc8_kernel_3Pjj,(.L_x_37 - _Z21prmt_b32_rc8_kernel_3Pjj)
        .other          _Z21prmt_b32_rc8_kernel_3Pjj,@"STO_CUDA_ENTRY STV_DEFAULT"
_Z21prmt_b32_rc8_kernel_3Pjj:
.text._Z21prmt_b32_rc8_kernel_3Pjj:
        /* <DEDUP_REMOVED lines=12> */
[----:B------:R-:W-:Y:S02]  /*00c0*/  PRMT.RC8 R5, R6, R9, 0x64646464 ;  /* 0x6464646406057416 */ /* 0x000fe40000000309 */
[----:B------:R-:W-:-:S03]  /*00d0*/  IADD3 R7, PT, PT, R7, R4, R0 ;  /* 0x0000000407077210 */ /* 0x000fc60007ffe000 */
[----:B-1----:R-:W-:Y:S04]  /*00e0*/  STG.E desc[UR4][R2.64], R5 ;  /* 0x0000000502007986 */ /* 0x002fe8000c101904 */
[----:B------:R-:W-:Y:S01]  /*00f0*/  STG.E desc[UR4][R2.64+0x4], R7 ;  /* 0x0000040702007986 */ /* 0x000fe2000c101904 */
[----:B------:R-:W-:Y:S05]  /*0100*/  EXIT ;  /* 0x000000000000794d */ /* 0x000fea0003800000 */
.L_x_12:
        /* <DEDUP_REMOVED lines=15> */
.L_x_37:


//--------------------- .text._Z21prmt_b32_rc8_kernel_2Pjj --------------------------
	.section	.text._Z21prmt_b32_rc8_kernel_2Pjj,"ax",@progbits
	.align	128
        .global         _Z21prmt_b32_rc8_kernel_2Pjj
        .type           _Z21prmt_b32_rc8_kernel_2Pjj,@function
        .size           _Z21prmt_b32_rc8_kernel_2Pjj,(.L_x_38 - _Z21prmt_b32_rc8_kernel_2Pjj)
        .other          _Z21prmt_b32_rc8_kernel_2Pjj,@"STO_CUDA_ENTRY STV_DEFAULT"
_Z21prmt_b32_rc8_kernel_2Pjj:
.text._Z21prmt_b32_rc8_kernel_2Pjj:
[----:B------:R-:W-:Y:S08]  /*0000*/  LDC R1, c[0x0][0x37c] ;  /* 0x0000df00ff017b82 */ /* 0x000ff00000000800 */
[----:B------:R-:W0:Y:S01]  /*0010*/  LDC R9, c[0x0][0x388] ;  /* 0x0000e200ff097b82 */ /* 0x000e220000000800 */
[----:B------:R-:W1:Y:S01]  /*0020*/  LDCU.64 UR4, c[0x0][0x358] ;  /* 0x00006b00ff0477ac */ /* 0x000e620008000a00 */
[----:B------:R-:W-:-:S06]  /*0030*/  UMOV UR6, 0x2 ;  /* 0x0000000200067882 */ /* 0x000fcc0000000000 */
[----:B------:R-:W1:Y:S01]  /*0040*/  LDC.64 R2, c[0x0][0x380] ;  /* 0x0000e000ff027b82 */ /* 0x000e620000000a00 */
[----:B0-----:R-:W-:-:S04]  /*0050*/  SHF.R.U32.HI R0, RZ, 0x8, R9 ;  /* 0x00000008ff007819 */ /* 0x001fc80000011609 */
[----:B------:R-:W-:Y:S02]  /*0060*/  LOP3.LUT R4, R0, 0xff00, RZ, 0xc0, !PT ;  /* 0x0000ff0000047812 */ /* 0x000fe400078ec0ff */
[--C-:B------:R-:W-:Y:S02]  /*0070*/  SHF.R.U32.HI R0, RZ, 0x10, R9.reuse ;  /* 0x00000010ff007819 */ /* 0x100fe40000011609 */
[----:B------:R-:W-:Y:S01]  /*0080*/  LOP3.LUT R5, R4, 0xff0000, R9, 0xf8, !PT ;  /* 0x00ff000004057812 */ /* 0x000fe200078ef809 */
[----:B------:R-:W-:-:S03]  /*0090*/  IMAD.U32 R4, RZ, RZ, UR6 ;  /* 0x00000006ff047e24 */ /* 0x000fc6000f8e00ff */
[----:B------:R-:W-:Y:S01]  /*00a0*/  LOP3.LUT R7, R5, 0xff, R0, 0xf8, !PT ;  /* 0x000000ff05077812 */ /* 0x000fe200078ef800 */
[C---:B------:R-:W-:Y:S01]  /*00b0*/  IMAD.SHL.U32 R0, R9.reuse, 0x100, RZ ;  /* 0x0000010009007824 */ /* 0x040fe200078e00ff */
[----:B------:R-:W-:-:S04]  /*00c0*/  PRMT.RC8 R5, R9, R4, 0x64646464 ;  /* 0x6464646409057416 */ /* 0x000fc80000000304 */
[----:B------:R-:W-:Y:S01]  /*00d0*/  LOP3.LUT R7, R7, 0xff000000, R0, 0xf8, !PT ;  /* 0xff00000007077812 */ /* 0x000fe200078ef800 */
[----:B-1----:R-:W-:Y:S04]  /*00e0*/  STG.E desc[UR4][R2.64], R5 ;  /* 0x0000000502007986 */ /* 0x002fe8000c101904 */
[----:B------:R-:W-:Y:S01]  /*00f0*/  STG.E desc[UR4][R2.64+0x4], R7 ;  /* 0x0000040702007986 */ /* 0x000fe2000c101904 */
[----:B------:R-:W-:Y:S05]  /*0100*/  EXIT ;  /* 0x000000000000794d */ /* 0x000fea0003800000 */
.L_x_13:
        /* <DEDUP_REMOVED lines=15> */
.L_x_38:


//--------------------- .text._Z21prmt_b32_rc8_kernel_1Pjj --------------------------
	.section	.text._Z21prmt_b32_rc8_kernel_1Pjj,"ax",@progbits
	.align	128
        .global         _Z21prmt_b32_rc8_kernel_1Pjj
        .type           _Z21prmt_b32_rc8_kernel_1Pjj,@function
        .size           _Z21prmt_b32_rc8_kernel_1Pjj,(.L_x_39 - _Z21prmt_b32_rc8_kernel_1Pjj)
        .other          _Z21prmt_b32_rc8_kernel_1Pjj,@"STO_CUDA_ENTRY STV_DEFAULT"
_Z21prmt_b32_rc8_kernel_1Pjj:
.text._Z21prmt_b32_rc8_kernel_1Pjj:
[----:B------:R-:W-:Y:S08]  /*0000*/  LDC R1, c[0x0][0x37c] ;  /* 0x0000df00ff017b82 */ /* 0x000ff00000000800 */
[----:B------:R-:W0:Y:S01]  /*0010*/  LDC R9, c[0x0][0x388] ;  /* 0x0000e200ff097b82 */ /* 0x000e220000000800 */
[----:B------:R-:W1:Y:S01]  /*0020*/  LDCU.64 UR4, c[0x0][0x358] ;  /* 0x00006b00ff0477ac */ /* 0x000e620008000a00 */
[----:B------:R-:W-:-:S02]  /*0030*/  UMOV UR6, 0x1 ;  /* 0x0000000100067882 */ /* 0x000fc40000000000 */
[----:B------:R-:W-:-:S04]  /*0040*/  IMAD.U32 R4, RZ, RZ, UR6 ;  /* 0x00000006ff047e24 */ /* 0x000fc8000f8e00ff */
[----:B------:R-:W1:Y:S01]  /*0050*/  LDC.64 R2, c[0x0][0x380] ;  /* 0x0000e000ff027b82 */ /* 0x000e620000000a00 */
[----:B0-----:R-:W-:Y:S01]  /*0060*/  SHF.R.U32.HI R0, RZ, 0x8, R9 ;  /* 0x00000008ff007819 */ /* 0x001fe20000011609 */
[C---:B------:R-:W-:Y:S02]  /*0070*/  IMAD.SHL.U32 R5, R9.reuse, 0x100, RZ ;  /* 0x0000010009057824 */ /* 0x040fe400078e00ff */
[----:B------:R-:W-:Y:S01]  /*0080*/  IMAD.U32 R7, R9, 0x10000, RZ ;  /* 0x0001000009077824 */ /* 0x000fe200078e00ff */
[----:B------:R-:W-:-:S04]  /*0090*/  LOP3.LUT R0, R0, 0xff, RZ, 0xc0, !PT ;  /* 0x000000ff00007812 */ /* 0x000fc800078ec0ff */
[----:B------:R-:W-:-:S04]  /*00a0*/  LOP3.LUT R0, R0, 0xff00, R9, 0xf8, !PT ;  /* 0x0000ff0000007812 */ /* 0x000fc800078ef809 */
[----:B------:R-:W-:Y:S02]  /*00b0*/  LOP3.LUT R0, R0, 0xff0000, R5, 0xf8, !PT ;  /* 0x00ff000000007812 */ /* 0x000fe400078ef805 */
[----:B------:R-:W-:Y:S02]  /*00c0*/  PRMT.RC8 R5, R9, R4, 0x64646464 ;  /* 0x6464646409057416 */ /* 0x000fe40000000304 */
[----:B------:R-:W-:-:S03]  /*00d0*/  LOP3.LUT R7, R0, 0xff000000, R7, 0xf8, !PT ;  /* 0xff00000000077812 */ /* 0x000fc600078ef807 */
[----:B-1----:R-:W-:Y:S04]  /*00e0*/  STG.E desc[UR4][R2.64], R5 ;  /* 0x0000000502007986 */ /* 0x002fe8000c101904 */
[----:B------:R-:W-:Y:S01]  /*00f0*/  STG.E desc[UR4][R2.64+0x4], R7 ;  /* 0x0000040702007986 */ /* 0x000fe2000c101904 */
[----:B------:R-:W-:Y:S05]  /*0100*/  EXIT ;  /* 0x000000000000794d */ /* 0x000fea0003800000 */
.L_x_14:
        /* <DEDUP_REMOVED lines=15> */
.L_x_39:


//--------------------- .text._Z21prmt_b32_rc8_kernel_0Pjj --------------------------
	.section	.text._Z21prmt_b32_rc8_kernel_0Pjj,"ax",@progbits
	.align	128
        .global         _Z21prmt_b32_rc8_kernel_0Pjj
        .type           _Z21prmt_b32_rc8_kernel_0Pjj,@function
        .size           _Z21prmt_b32_rc8_kernel_0Pjj,(.L_x_40 - _Z21prmt_b32_rc8_kernel_0Pjj)
        .other          _Z21prmt_b32_rc8_kernel_0Pjj,@"STO_CUDA_ENTRY STV_DEFAULT"
_Z21prmt_b32_rc8_kernel_0Pjj:
.text._Z21prmt_b32_rc8_kernel_0Pjj:
        /* <DEDUP_REMOVED lines=10> */
[----:B------:R-:W-:Y:S02]  /*00a0*/  PRMT.RC8 R5, R9, RZ, 0x64646464 ;  /* 0x6464646409057416 */ /* 0x000fe400000003ff */
[----:B------:R-:W-:-:S03]  /*00b0*/  IADD3 R7, PT, PT, R7, R0, R4 ;  /* 0x0000000007077210 */ /* 0x000fc60007ffe004 */
[----:B-1----:R-:W-:Y:S04]  /*00c0*/  STG.E desc[UR4][R2.64], R5 ;  /* 0x0000000502007986 */ /* 0x002fe8000c101904 */
[----:B------:R-:W-:Y:S01]  /*00d0*/  STG.E desc[UR4][R2.64+0x4], R7 ;  /* 0x0000040702007986 */ /* 0x000fe2000c101904 */
[----:B------:R-:W-:Y:S05]  /*00e0*/  EXIT ;  /* 0x000000000000794d */ /* 0x000fea0003800000 */
.L_x_15:
        /* <DEDUP_REMOVED lines=9> */
.L_x_40:


//--------------------- .text._Z21prmt_b32_b4e_kernel_3Pjj --------------------------
	.section	.text._Z21prmt_b32_b4e_kernel_3Pjj,"ax",@progbits
	.align	128
        .global         _Z21prmt_b32_b4e_kernel_3Pjj
        .type           _Z21prmt_b32_b4e_kernel_3Pjj,@function
        .size           _Z21prmt_b32_b4e_kernel_3Pjj,(.L_x_41 - _Z21prmt_b32_b4e_kernel_3Pjj)
        .other          _Z21prmt_b32_b4e_kernel_3Pjj,@"STO_CUDA_ENTRY STV_DEFAULT"
_Z21prmt_b32_b4e_kernel_3Pjj:
.text._Z21prmt_b32_b4e_kernel_3Pjj:
[----:B------:R-:W-:Y:S08]  /*0000*/  LDC R1, c[0x0][0x37c] ;  /* 0x0000df00ff017b82 */ /* 0x000ff00000000800 */
[----:B------:R-:W0:Y:S01]  /*0010*/  LDC R5, c[0x0][0x388] ;  /* 0x0000e200ff057b82 */ /* 0x000e220000000800 */
[----:B------:R-:W1:Y:S01]  /*0020*/  LDCU.64 UR4, c[0x0][0x358] ;  /* 0x00006b00ff0477ac */ /* 0x000e620008000a00 */
[----:B------:R-:W-:-:S02]  /*0030*/  UMOV UR6, 0x3 ;  /* 0x0000000300067882 */ /* 0x000fc40000000000 */
[----:B------:R-:W-:-:S04]  /*0040*/  IMAD.U32 R0, RZ, RZ, UR6 ;  /* 0x00000006ff007e24 */ /* 0x000fc8000f8e00ff */
[----:B------:R-:W1:Y:S01]  /*0050*/  LDC.64 R2, c[0x0][0x380] ;  /* 0x0000e000ff027b82 */ /* 0x000e620000000a00 */
[C---:B0-----:R-:W-:Y:S02]  /*0060*/  PRMT R7, R5.reuse, 0x123, RZ ;  /* 0x0000012305077816 */ /* 0x041fe400000000ff */
[----:B------:R-:W-:-:S03]  /*0070*/  PRMT.B4E R5, R5, R0, 0x64646464 ;  /* 0x6464646405057416 */ /* 0x000fc60000000200 */
[----:B-1----:R-:W-:Y:S04]  /*0080*/  STG.E desc[UR4][R2.64+0x4], R7 ;  /* 0x0000040702007986 */ /* 0x002fe8000c101904 */
[----:B------:R-:W-:Y:S01]  /*0090*/  STG.E desc[UR4][R2.64], R5 ;  /* 0x0000000502007986 */ /* 0x000fe2000c101904 */
[----:B------:R-:W-:Y:S05]  /*00a0*/  EXIT ;  /* 0x000000000000794d */ /* 0x000fea0003800000 */
.L_x_16:
        /* <DEDUP_REMOVED lines=13> */
.L_x_41:


//--------------------- .text._Z21prmt_b32_b4e_kernel_2Pjj --------------------------
	.section	.text._Z21prmt_b32_b4e_kernel_2Pjj,"ax",@progbits
	.align	128
        .global         _Z21prmt_b32_b4e_kernel_2Pjj
        .type           _Z21prmt_b32_b4e_kernel_2Pjj,@function
        .size           _Z21prmt_b32_b4e_kernel_2Pjj,(.L_x_42 - _Z21prmt_b32_b4e_kernel_2Pjj)
        .other          _Z21prmt_b32_b4e_kernel_2Pjj,@"STO_CUDA_ENTRY STV_DEFAULT"
_Z21prmt_b32_b4e_kernel_2Pjj:
.text._Z21prmt_b32_b4e_kernel_2Pjj:
[----:B------:R-:W-:Y:S08]  /*0000*/  LDC R1, c[0x0][0x37c] ;  /* 0x0000df00ff017b82 */ /* 0x000ff00000000800 */
[----:B------:R-:W0:Y:S01]  /*0010*/  LDC R4, c[0x0][0x388] ;  /* 0x0000e200ff047b82 */ /* 0x000e220000000800 */
[----:B------:R-:W1:Y:S01]  /*0020*/  LDCU.64 UR4, c[0x0][0x358] ;  /* 0x00006b00ff0477ac */ /* 0x000e620008000a00 */
[----:B------:R-:W-:-:S02]  /*0030*/  UMOV UR6, 0x2 ;  /* 0x0000000200067882 */ /* 0x000fc40000000000 */
[----:B------:R-:W-:-:S04]  /*0040*/  IMAD.U32 R7, RZ, RZ, UR6 ;  /* 0x00000006ff077e24 */ /* 0x000fc8000f8e00ff */
[----:B------:R-:W1:Y:S01]  /*0050*/  LDC.64 R2, c[0x0][0x380] ;  /* 0x0000e000ff027b82 */ /* 0x000e620000000a00 */
[----:B0-----:R-:W-:Y:S02]  /*0060*/  SHF.R.U32.HI R0, RZ, 0x10, R4 ;  /* 0x00000010ff007819 */ /* 0x001fe40000011604 */
[----:B------:R-:W-:-:S04]  /*0070*/  LOP3.LUT R5, R4, 0xff00, RZ, 0xc0, !PT ;  /* 0x0000ff0004057812 */ /* 0x000fc800078ec0ff */
[----:B------:R-:W-:Y:S01]  /*0080*/  LOP3.LUT R5, R5, 0xff, R0, 0xf8, !PT ;  /* 0x000000ff05057812 */ /* 0x000fe200078ef800 */
[----:B------:R-:W-:-:S05]  /*0090*/  IMAD.U32 R0, R4, 0x10000, RZ ;  /* 0x0001000004007824 */ /* 0x000fca00078e00ff */
[----:B------:R-:W-:Y:S02]  /*00a0*/  LOP3.LUT R0, R5, 0xff0000, R0, 0xf8, !PT ;  /* 0x00ff000005007812 */ /* 0x000fe400078ef800 */
[----:B------:R-:W-:Y:S02]  /*00b0*/  PRMT.B4E R5, R4, R7, 0x64646464 ;  /* 0x6464646404057416 */ /* 0x000fe40000000207 */
[----:B------:R-:W-:-:S03]  /*00c0*/  LOP3.LUT R7, R0, 0x64000000, RZ, 0xfc, !PT ;  /* 0x6400000000077812 */ /* 0x000fc600078efcff */
[----:B-1----:R-:W-:Y:S04]  /*00d0*/  STG.E desc[UR4][R2.64], R5 ;  /* 0x0000000502007986 */ /* 0x002fe8000c101904 */
[----:B------:R-:W-:Y:S01]  /*00e0*/  STG.E desc[UR4][R2.64+0x4], R7 ;  /* 0x0000040702007986 */ /* 0x000fe2000c101904 */
[----:B------:R-:W-:Y:S05]  /*00f0*/  EXIT ;  /* 0x000000000000794d */ /* 0x000fea0003800000 */
.L_x_17:
        /* <DEDUP_REMOVED lines=16> */
.L_x_42:


//--------------------- .text._Z21prmt_b32_b4e_kernel_1Pjj --------------------------
	.section	.text._Z21prmt_b32_b4e_kernel_1Pjj,"ax",@progbits
	.align	128
        .global         _Z21prmt_b32_b4e_kernel_1Pjj
        .type           _Z21prmt_b32_b4e_kernel_1Pjj,@function
        .size           _Z21prmt_b32_b4e_kernel_1Pjj,(.L_x_43 - _Z21prmt_b32_b4e_kernel_1Pjj)
        .other          _Z21prmt_b32_b4e_kernel_1Pjj,@"STO_CUDA_ENTRY STV_DEFAULT"
_Z21prmt_b32_b4e_kernel_1Pjj:
.text._Z21prmt_b32_b4e_kernel_1Pjj:
[----:B------:R-:W-:Y:S01]  /*0000*/  LDC R1, c[0x0][0x37c] ;  /* 0x0000df00ff017b82 */ /* 0x000fe20000000800 */
[----:B------:R-:W0:Y:S07]  /*0010*/  LDCU UR5, c[0x0][0x388] ;  /* 0x00007100ff0577ac */ /* 0x000e2e0008000800 */
[----:B------:R-:W1:Y:S01]  /*0020*/  LDC.U16 R0, c[0x0][0x388] ;  /* 0x0000e200ff007b82 */ /* 0x000e620000000400 */
[----:B------:R-:W-:Y:S01]  /*0030*/  IMAD.MOV.U32 R5, RZ, RZ, 0x1 ;  /* 0x00000001ff057424 */ /* 0x000fe200078e00ff */
[----:B------:R-:W2:Y:S06]  /*0040*/  LDCU.64 UR6, c[0x0][0x358] ;  /* 0x00006b00ff0677ac */ /* 0x000eac0008000a00 */
[----:B------:R-:W2:Y:S01]  /*0050*/  LDC.64 R2, c[0x0][0x380] ;  /* 0x0000e000ff027b82 */ /* 0x000ea20000000a00 */
[----:B0-----:R-:W-:-:S02]  /*0060*/  ULOP3.LUT UR4, UR5, 0xffff, URZ, 0xc0, !UPT ;  /* 0x0000ffff05047892 */ /* 0x001fc4000f8ec0ff */
[----:B------:R-:W-:Y:S02]  /*0070*/  IMAD.U32 R4, RZ, RZ, UR5 ;  /* 0x00000005ff047e24 */ /* 0x000fe4000f8e00ff */
[----:B------:R-:W-:-:S03]  /*0080*/  USHF.R.U32.HI UR4, URZ, 0x8, UR4 ;  /* 0x00000008ff047899 */ /* 0x000fc60008011604 */
[----:B------:R-:W-:-:S03]  /*0090*/  PRMT.B4E R5, R4, R5, 0x64646464 ;  /* 0x6464646404057416 */ /* 0x000fc60000000205 */
[----:B-1----:R-:W-:-:S04]  /*00a0*/  LEA R0, R0, UR4, 0x8 ;  /* 0x0000000400007c11 */ /* 0x002fc8000f8e40ff */
[----:B------:R-:W-:Y:S01]  /*00b0*/  LOP3.LUT R0, R0, 0xffff, RZ, 0xc0, !PT ;  /* 0x0000ffff00007812 */ /* 0x000fe200078ec0ff */
[----:B--2---:R-:W-:Y:S03]  /*00c0*/  STG.E desc[UR6][R2.64], R5 ;  /* 0x0000000502007986 */ /* 0x004fe6000c101906 */
[----:B------:R-:W-:-:S05]  /*00d0*/  LOP3.LUT R7, R0, 0x64640000, RZ, 0xfc, !PT ;  /* 0x6464000000077812 */ /* 0x000fca00078efcff */
[----:B------:R-:W-:Y:S01]  /*00e0*/  STG.E desc[UR6][R2.64+0x4], R7 ;  /* 0x0000040702007986 */ /* 0x000fe2000c101906 */
[----:B------:R-:W-:Y:S05]  /*00f0*/  EXIT ;  /* 0x000000000000794d */ /* 0x000fea0003800000 */
.L_x_18:
        /* <DEDUP_REMOVED lines=16> */
.L_x_43:


//--------------------- .text._Z21prmt_b32_b4e_kernel_0Pjj --------------------------
	.section	.text._Z21prmt_b32_b4e_kernel_0Pjj,"ax",@progbits
	.align	128
        .global         _Z21prmt_b32_b4e_kernel_0Pjj
        .type           _Z21prmt_b32_b4e_kernel_0Pjj,@function
        .size           _Z21prmt_b32_b4e_kernel_0Pjj,(.L_x_44 - _Z21prmt_b32_b4e_kernel_0Pjj)
        .other          _Z21prmt_b32_b4e_kernel_0Pjj,@"STO_CUDA_ENTRY STV_DEFAULT"
_Z21prmt_b32_b4e_kernel_0Pjj:
.text._Z21prmt_b32_b4e_kernel_0Pjj:
[----:B------:R-:W-:Y:S08]  /*0000*/  LDC R1, c[0x0][0x37c] ;  /* 0x0000df00ff017b82 */ /* 0x000ff00000000800 */
[----:B------:R-:W0:Y:S01]  /*0010*/  LDC R5, c[0x0][0x388] ;  /* 0x0000e200ff057b82 */ /* 0x000e220000000800 */
[----:B------:R-:W1:Y:S07]  /*0020*/  LDCU.64 UR4, c[0x0][0x358] ;  /* 0x00006b00ff0477ac */ /* 0x000e6e0008000a00 */
[----:B------:R-:W1:Y:S01]  /*0030*/  LDC.64 R2, c[0x0][0x380] ;  /* 0x0000e000ff027b82 */ /* 0x000e620000000a00 */
[----:B0-----:R-:W-:-:S02]  /*0040*/  LOP3.LUT R0, R5, 0xff, RZ, 0xc0, !PT ;  /* 0x000000ff05007812 */ /* 0x001fc400078ec0ff */
[----:B------:R-:W-:Y:S02]  /*0050*/  PRMT.B4E R5, R5, RZ, 0x64646464 ;  /* 0x6464646405057416 */ /* 0x000fe400000002ff */
[----:B------:R-:W-:-:S03]  /*0060*/  LOP3.LUT R7, R0, 0x64646400, RZ, 0xfc, !PT ;  /* 0x6464640000077812 */ /* 0x000fc600078efcff */
[----:B-1----:R-:W-:Y:S04]  /*0070*/  STG.E desc[UR4][R2.64], R5 ;  /* 0x0000000502007986 */ /* 0x002fe8000c101904 */
[----:B------:R-:W-:Y:S01]  /*0080*/  STG.E desc[UR4][R2.64+0x4], R7 ;  /* 0x0000040702007986 */ /* 0x000fe2000c101904 */
[----:B------:R-:W-:Y:S05]  /*0090*/  EXIT ;  /* 0x000000000000794d */ /* 0x000fea0003800000 */
.L_x_19:
        /* <DEDUP_REMOVED lines=14> */
.L_x_44:


//--------------------- .text._Z21prmt_b32_f4e_kernel_3Pjj --------------------------
	.section	.text._Z21prmt_b32_f4e_kernel_3Pjj,"ax",@progbits
	.align	128
        .global         _Z21prmt_b32_f4e_kernel_3Pjj
        .type           _Z21prmt_b32_f4e_kernel_3Pjj,@function
        .size           _Z21prmt_b32_f4e_kernel_3Pjj,(.L_x_45 - _Z21prmt_b32_f4e_kernel_3Pjj)
        .other          _Z21prmt_b32_f4e_kernel_3Pjj,@"STO_CUDA_ENTRY STV_DEFAULT"
_Z21prmt_b32_f4e_kernel_3Pjj:
.text._Z21prmt_b32_f4e_kernel_3Pjj:
[----:B------:R-:W-:Y:S08]  /*0000*/  LDC R1, c[0x0][0x37c] ;  /* 0x0000df00ff017b82 */ /* 0x000ff00000000800 */
[----:B------:R-:W0:Y:S01]  /*0010*/  LDC R5, c[0x0][0x388] ;  /* 0x0000e200ff057b82 */ /* 0x000e220000000800 */
[----:B------:R-:W1:Y:S01]  /*0020*/  LDCU.64 UR4, c[0x0][0x358] ;  /* 0x00006b00ff0477ac */ /* 0x000e620008000a00 */
[----:B------:R-:W-:-:S02]  /*0030*/  UMOV UR6, 0x3 ;  /* 0x0000000300067882 */ /* 0x000fc40000000000 */
[----:B------:R-:W-:-:S04]  /*0040*/  IMAD.U32 R0, RZ, RZ, UR6 ;  /* 0x00000006ff007e24 */ /* 0x000fc8000f8e00ff */
[----:B------:R-:W1:Y:S01]  /*0050*/  LDC.64 R2, c[0x0][0x380] ;  /* 0x0000e000ff027b82 */ /* 0x000e620000000a00 */
[C---:B0-----:R-:W-:Y:S02]  /*0060*/  LEA.HI R7, R5.reuse, 0x64646400, RZ, 0x8 ;  /* 0x6464640005077811 */ /* 0x041fe400078f40ff */
[----:B------:R-:W-:-:S03]  /*0070*/  PRMT.F4E R5, R5, R0, 0x64646464 ;  /* 0x6464646405057416 */ /* 0x000fc60000000100 */
[----:B-1----:R-:W-:Y:S04]  /*0080*/  STG.E desc[UR4][R2.64+0x4], R7 ;  /* 0x0000040702007986 */ /* 0x002fe8000c101904 */
[----:B------:R-:W-:Y:S01]  /*0090*/  STG.E desc[UR4][R2.64], R5 ;  /* 0x0000000502007986 */ /* 0x000fe2000c101904 */
[----:B------:R-:W-:Y:S05]  /*00a0*/  EXIT ;  /* 0x000000000000794d */ /* 0x000fea0003800000 */
.L_x_20:
        /* <DEDUP_REMOVED lines=13> */
.L_x_45:


//--------------------- .text._Z21prmt_b32_f4e_kernel_2Pjj --------------------------
	.section	.text._Z21prmt_b32_f4e_kernel_2Pjj,"ax",@progbits
	.align	128
        .global         _Z21prmt_b32_f4e_kernel_2Pjj
        .type           _Z21prmt_b32_f4e_kernel_2Pjj,@function
        .size           _Z21prmt_b32_f4e_kernel_2Pjj,(.L_x_46 - _Z21prmt_b32_f4e_kernel_2Pjj)
        .other          _Z21prmt_b32_f4e_kernel_2Pjj,@"STO_CUDA_ENTRY STV_DEFAULT"
_Z21prmt_b32_f4e_kernel_2Pjj:
.text._Z21prmt_b32_f4e_kernel_2Pjj:
        /* <DEDUP_REMOVED lines=11> */
.L_x_21:
        /* <DEDUP_REMOVED lines=13> */
.L_x_46:


//--------------------- .text._Z21prmt_b32_f4e_kernel_1Pjj --------------------------
	.section	.text._Z21prmt_b32_f4e_kernel_1Pjj,"ax",@progbits
	.align	128
        .global         _Z21prmt_b32_f4e_kernel_1Pjj
        .type           _Z21prmt_b32_f4e_kernel_1Pjj,@function
        .size           _Z21prmt_b32_f4e_kernel_1Pjj,(.L_x_47 - _Z21prmt_b32_f4e_kernel_1Pjj)
        .other          _Z21prmt_b32_f4e_kernel_1Pjj,@"STO_CUDA_ENTRY STV_DEFAULT"
_Z21prmt_b32_f4e_kernel_1Pjj:
.text._Z21prmt_b32_f4e_kernel_1Pjj:
        /* <DEDUP_REMOVED lines=11> */
.L_x_22:
        /* <DEDUP_REMOVED lines=13> */
.L_x_47:


//--------------------- .text._Z21prmt_b32_f4e_kernel_0Pjj --------------------------
	.section	.text._Z21prmt_b32_f4e_kernel_0Pjj,"ax",@progbits
	.align	128
        .global         _Z21prmt_b32_f4e_kernel_0Pjj
        .type           _Z21prmt_b32_f4e_kernel_0Pjj,@function
        .size           _Z21prmt_b32_f4e_kernel_0Pjj,(.L_x_48 - _Z21prmt_b32_f4e_kernel_0Pjj)
        .other          _Z21prmt_b32_f4e_kernel_0Pjj,@"STO_CUDA_ENTRY STV_DEFAULT"
_Z21prmt_b32_f4e_kernel_0Pjj:
.text._Z21prmt_b32_f4e_kernel_0Pjj:
[----:B------:R-:W-:Y:S08]  /*0000*/  LDC R1, c[0x0][0x37c] ;  /* 0x0000df00ff017b82 */ /* 0x000ff00000000800 */
[----:B------:R-:W0:Y:S01]  /*0010*/  LDC R7, c[0x0][0x388] ;  /* 0x0000e200ff077b82 */ /* 0x000e220000000800 */
[----:B------:R-:W1:Y:S07]  /*0020*/  LDCU.64 UR4, c[0x0][0x358] ;  /* 0x00006b00ff0477ac */ /* 0x000e6e0008000a00 */
[----:B------:R-:W1:Y:S01]  /*0030*/  LDC.64 R2, c[0x0][0x380] ;  /* 0x0000e000ff027b82 */ /* 0x000e620000000a00 */
[----:B0-----:R-:W-:Y:S01]  /*0040*/  PRMT.F4E R5, R7, RZ, 0x64646464 ;  /* 0x6464646407057416 */ /* 0x001fe200000001ff */
[----:B-1----:R-:W-:Y:S04]  /*0050*/  STG.E desc[UR4][R2.64+0x4], R7 ;  /* 0x0000040702007986 */ /* 0x002fe8000c101904 */
[----:B------:R-:W-:Y:S01]  /*0060*/  STG.E desc[UR4][R2.64], R5 ;  /* 0x0000000502007986 */ /* 0x000fe2000c101904 */
[----:B------:R-:W-:Y:S05]  /*0070*/  EXIT ;  /* 0x000000000000794d */ /* 0x000fea0003800000 */
.L_x_23:
        /* <DEDUP_REMOVED lines=16> */
.L_x_48:


//--------------------- .text._Z15prmt_b32_kernelPjj --------------------------
	.section	.text._Z15prmt_b32_kernelPjj,"ax",@progbits
	.align	128
        .global         _Z15prmt_b32_kernelPjj
        .type           _Z15prmt_b32_kernelPjj,@function
        .size           _Z15prmt_b32_kernelPjj,(.L_x_49 - _Z15prmt_b32_kernelPjj)
        .other          _Z15prmt_b32_kernelPjj,@"STO_CUDA_ENTRY STV_DEFAULT"
_Z15prmt_b32_kernelPjj:
.text._Z15prmt_b32_kernelPjj:
[----:B------:R-:W-:Y:S08]  /*0000*/  LDC R1, c[0x0][0x37c] ;  /* 0x0000df00ff017b82 */ /* 0x000ff00000000800 */
[----:B------:R-:W0:Y:S01]  /*0010*/  LDC R7, c[0x0][0x388] ;  /* 0x0000e200ff077b82 */ /* 0x000e220000000800 */
[----:B------:R-:W1:Y:S07]  /*0020*/  LDCU.64 UR4, c[0x0][0x358] ;  /* 0x00006b00ff0477ac */ /* 0x000e6e0008000a00 */
[----:B------:R-:W1:Y:S01]  /*0030*/  LDC.64 R2, c[0x0][0x380] ;  /* 0x0000e000ff027b82 */ /* 0x000e620000000a00 */
[----:B0-----:R-:W-:Y:S01]  /*0040*/  PRMT R5, R7, 0x3210, RZ ;  /* 0x0000321007057816 */ /* 0x001fe200000000ff */
[----:B-1----:R-:W-:Y:S04]  /*0050*/  STG.E desc[UR4][R2.64+0x4], R7 ;  /* 0x0000040702007986 */ /* 0x002fe8000c101904 */
[----:B------:R-:W-:Y:S01]  /*0060*/  STG.E desc[UR4][R2.64], R5 ;  /* 0x0000000502007986 */ /* 0x000fe2000c101904 */
[----:B------:R-:W-:Y:S05]  /*0070*/  EXIT ;  /* 0x000000000000794d */ /* 0x000fea0003800000 */
.L_x_24:
        /* <DEDUP_REMOVED lines=16> */
.L_x_49:


//--------------------- .nv.shared.reserved.0     --------------------------
	.section	.nv.shared.reserved.0,"aw",@nobits
	.weak		__nv_reservedSMEM_offset_0_alias
	.size		__nv_reservedSMEM_offset_0_alias, 0, 64
	.other		__nv_reservedSMEM_offset_0_alias,@"STO_CUDA_RESERVED_SHARED STV_DEFAULT"
__nv_reservedSMEM_offset_0_alias:
	.zero		0
	.zero		64


//--------------------- .nv.constant0._Z22prmt_b32_rc16_kernel_3Pjj --------------------------
	.section	.nv.constant0._Z22prmt_b32_rc16_kernel_3Pjj,"a",@progbits
	.sectionflags	@""
	.align	4
.nv.constant0._Z22prmt_b32_rc16_kernel_3Pjj:
	.zero		908


//--------------------- .nv.constant0._Z22prmt_b32_rc16_kernel_2Pjj --------------------------
	.section	.nv.constant0._Z22prmt_b32_rc16_kernel_2Pjj,"a",@progbits
	.sectionflags	@""
	.align	4
.nv.constant0._Z22prmt_b32_rc16_kernel_2Pjj:
	.zero		908


//--------------------- .nv.constant0._Z22prmt_b32_rc16_kernel_1Pjj --------------------------
	.section	.nv.constant0._Z22prmt_b32_rc16_kernel_1Pjj,"a",@progbits
	.sectionflags	@""
	.align	4
.nv.constant0._Z22prmt_b32_rc16_kernel_1Pjj:
	.zero		908


//--------------------- .nv.constant0._Z22prmt_b32_rc16_kernel_0Pjj --------------------------
	.section	.nv.constant0._Z22prmt_b32_rc16_kernel_0Pjj,"a",@progbits
	.sectionflags	@""
	.align	4
.nv.constant0._Z22prmt_b32_rc16_kernel_0Pjj:
	.zero		908


//--------------------- .nv.constant0._Z21prmt_b32_ecr_kernel_3Pjj --------------------------
	.section	.nv.constant0._Z21prmt_b32_ecr_kernel_3Pjj,"a",@progbits
	.sectionflags	@""
	.align	4
.nv.constant0._Z21prmt_b32_ecr_kernel_3Pjj:
	.zero		908


//--------------------- .nv.constant0._Z21prmt_b32_ecr_kernel_2Pjj --------------------------
	.section	.nv.constant0._Z21prmt_b32_ecr_kernel_2Pjj,"a",@progbits
	.sectionflags	@""
	.align	4
.nv.constant0._Z21prmt_b32_ecr_kernel_2Pjj:
	.zero		908


//--------------------- .nv.constant0._Z21prmt_b32_ecr_kernel_1Pjj --------------------------
	.section	.nv.constant0._Z21prmt_b32_ecr_kernel_1Pjj,"a",@progbits
	.sectionflags	@""
	.align	4
.nv.constant0._Z21prmt_b32_ecr_kernel_1Pjj:
	.zero		908


//--------------------- .nv.constant0._Z21prmt_b32_ecr_kernel_0Pjj --------------------------
	.section	.nv.constant0._Z21prmt_b32_ecr_kernel_0Pjj,"a",@progbits
	.sectionflags	@""
	.align	4
.nv.constant0._Z21prmt_b32_ecr_kernel_0Pjj:
	.zero		908


//--------------------- .nv.constant0._Z21prmt_b32_ecl_kernel_3Pjj --------------------------
	.section	.nv.constant0._Z21prmt_b32_ecl_kernel_3Pjj,"a",@progbits
	.sectionflags	@""
	.align	4
.nv.constant0._Z21prmt_b32_ecl_kernel_3Pjj:
	.zero		908


//--------------------- .nv.constant0._Z21prmt_b32_ecl_kernel_2Pjj --------------------------
	.section	.nv.constant0._Z21prmt_b32_ecl_kernel_2Pjj,"a",@progbits
	.sectionflags	@""
	.align	4
.nv.constant0._Z21prmt_b32_ecl_kernel_2Pjj:
	.zero		908


//--------------------- .nv.constant0._Z21prmt_b32_ecl_kernel_1Pjj --------------------------
	.section	.nv.constant0._Z21prmt_b32_ecl_kernel_1Pjj,"a",@progbits
	.sectionflags	@""
	.align	4
.nv.constant0._Z21prmt_b32_ecl_kernel_1Pjj:
	.zero		908


//--------------------- .nv.constant0._Z21prmt_b32_ecl_kernel_0Pjj --------------------------
	.section	.nv.constant0._Z21prmt_b32_ecl_kernel_0Pjj,"a",@progbits
	.sectionflags	@""
	.align	4
.nv.constant0._Z21prmt_b32_ecl_kernel_0Pjj:
	.zero		908


//--------------------- .nv.constant0._Z21prmt_b32_rc8_kernel_3Pjj --------------------------
	.section	.nv.constant0._Z21prmt_b32_rc8_kernel_3Pjj,"a",@progbits
	.sectionflags	@""
	.align	4
.nv.constant0._Z21prmt_b32_rc8_kernel_3Pjj:
	.zero		908


//--------------------- .nv.constant0._Z21prmt_b32_rc8_kernel_2Pjj --------------------------
	.section	.nv.constant0._Z21prmt_b32_rc8_kernel_2Pjj,"a",@progbits
	.sectionflags	@""
	.align	4
.nv.constant0._Z21prmt_b32_rc8_kernel_2Pjj:
	.zero		908


//--------------------- .nv.constant0._Z21prmt_b32_rc8_kernel_1Pjj --------------------------
	.section	.nv.constant0._Z21prmt_b32_rc8_kernel_1Pjj,"a",@progbits
	.sectionflags	@""
	.align	4
.nv.constant0._Z21prmt_b32_rc8_kernel_1Pjj:
	.zero		908


//--------------------- .nv.constant0._Z21prmt_b32_rc8_kernel_0Pjj --------------------------
	.section	.nv.constant0._Z21prmt_b32_rc8_kernel_0Pjj,"a",@progbits
	.sectionflags	@""
	.align	4
.nv.constant0._Z21prmt_b32_rc8_kernel_0Pjj:
	.zero		908


//--------------------- .nv.constant0._Z21prmt_b32_b4e_kernel_3Pjj --------------------------
	.section	.nv.constant0._Z21prmt_b32_b4e_kernel_3Pjj,"a",@progbits
	.sectionflags	@""
	.align	4
.nv.constant0._Z21prmt_b32_b4e_kernel_3Pjj:
	.zero		908


//--------------------- .nv.constant0._Z21prmt_b32_b4e_kernel_2Pjj --------------------------
	.section	.nv.constant0._Z21prmt_b32_b4e_kernel_2Pjj,"a",@progbits
	.sectionflags	@""
	.align	4
.nv.constant0._Z21prmt_b32_b4e_kernel_2Pjj:
	.zero		908


//--------------------- .nv.constant0._Z21prmt_b32_b4e_kernel_1Pjj --------------------------
	.section	.nv.constant0._Z21prmt_b32_b4e_kernel_1Pjj,"a",@progbits
	.sectionflags	@""
	.align	4
.nv.constant0._Z21prmt_b32_b4e_kernel_1Pjj:
	.zero		908


//--------------------- .nv.constant0._Z21prmt_b32_b4e_kernel_0Pjj --------------------------
	.section	.nv.constant0._Z21prmt_b32_b4e_kernel_0Pjj,"a",@progbits
	.sectionflags	@""
	.align	4
.nv.constant0._Z21prmt_b32_b4e_kernel_0Pjj:
	.zero		908


//--------------------- .nv.constant0._Z21prmt_b32_f4e_kernel_3Pjj --------------------------
	.section	.nv.constant0._Z21prmt_b32_f4e_kernel_3Pjj,"a",@progbits
	.sectionflags	@""
	.align	4
.nv.constant0._Z21prmt_b32_f4e_kernel_3Pjj:
	.zero		908


//--------------------- .nv.constant0._Z21prmt_b32_f4e_kernel_2Pjj --------------------------
	.section	.nv.constant0._Z21prmt_b32_f4e_kernel_2Pjj,"a",@progbits
	.sectionflags	@""
	.align	4
.nv.constant0._Z21prmt_b32_f4e_kernel_2Pjj:
	.zero		908


//--------------------- .nv.constant0._Z21prmt_b32_f4e_kernel_1Pjj --------------------------
	.section	.nv.constant0._Z21prmt_b32_f4e_kernel_1Pjj,"a",@progbits
	.sectionflags	@""
	.align	4
.nv.constant0._Z21prmt_b32_f4e_kernel_1Pjj:
	.zero		908


//--------------------- .nv.constant0._Z21prmt_b32_f4e_kernel_0Pjj --------------------------
	.section	.nv.constant0._Z21prmt_b32_f4e_kernel_0Pjj,"a",@progbits
	.sectionflags	@""
	.align	4
.nv.constant0._Z21prmt_b32_f4e_kernel_0Pjj:
	.zero		908


//--------------------- .nv.constant0._Z15prmt_b32_kernelPjj --------------------------
	.section	.nv.constant0._Z15prmt_b32_kernelPjj,"a",@progbits
	.sectionflags	@""
	.align	4
.nv.constant0._Z15prmt_b32_kernelPjj:
	.zero		908


//--------------------- SYMBOLS --------------------------

	.type		.nv.reservedSmem.offset0,@object
	.size		.nv.reservedSmem.offset0,0x4
